//
// Generated by NVIDIA NVVM Compiler
//
// Compiler Build ID: CL-36424714
// Cuda compilation tools, release 13.0, V13.0.88
// Based on NVVM 20.0.0
//

.version 9.0
.target sm_100
.address_size 64

	// .globl	_Z22cost_function_backpropPfS_jS_jS_jjj
// _ZZ31propagate_forward_fcn_gpu_trainPfS_S_S_jjjllllE2TD has been demoted
// _ZZ31propagate_forward_fcn_gpu_trainPfS_S_S_jjjllllE2TW has been demoted
// _ZZ27backpropagate_fcn_gpu_trainPflS_lS_ljjjE5delta has been demoted
// _ZZ27backpropagate_fcn_gpu_trainPflS_lS_ljjjE2WT has been demoted
// _ZZ25update_weights_and_biasesPfS_jjjjS_jS_jjfE10neuron_out has been demoted
// _ZZ25update_weights_and_biasesPfS_jjjjS_jS_jjfE6deltas has been demoted

.visible .entry _Z22cost_function_backpropPfS_jS_jS_jjj(
	.param .u64 .ptr .align 1 _Z22cost_function_backpropPfS_jS_jS_jjj_param_0,
	.param .u64 .ptr .align 1 _Z22cost_function_backpropPfS_jS_jS_jjj_param_1,
	.param .u32 _Z22cost_function_backpropPfS_jS_jS_jjj_param_2,
	.param .u64 .ptr .align 1 _Z22cost_function_backpropPfS_jS_jS_jjj_param_3,
	.param .u32 _Z22cost_function_backpropPfS_jS_jS_jjj_param_4,
	.param .u64 .ptr .align 1 _Z22cost_function_backpropPfS_jS_jS_jjj_param_5,
	.param .u32 _Z22cost_function_backpropPfS_jS_jS_jjj_param_6,
	.param .u32 _Z22cost_function_backpropPfS_jS_jS_jjj_param_7,
	.param .u32 _Z22cost_function_backpropPfS_jS_jS_jjj_param_8
)
{
	.reg .pred 	%p<5>;
	.reg .b32 	%r<16>;
	.reg .b32 	%f<7>;
	.reg .b64 	%rd<17>;

	ld.param.u64 	%rd1, [_Z22cost_function_backpropPfS_jS_jS_jjj_param_0];
	ld.param.u64 	%rd2, [_Z22cost_function_backpropPfS_jS_jS_jjj_param_1];
	ld.param.u32 	%r3, [_Z22cost_function_backpropPfS_jS_jS_jjj_param_2];
	ld.param.u64 	%rd3, [_Z22cost_function_backpropPfS_jS_jS_jjj_param_3];
	ld.param.u32 	%r4, [_Z22cost_function_backpropPfS_jS_jS_jjj_param_4];
	ld.param.u64 	%rd4, [_Z22cost_function_backpropPfS_jS_jS_jjj_param_5];
	ld.param.u32 	%r5, [_Z22cost_function_backpropPfS_jS_jS_jjj_param_6];
	ld.param.u32 	%r6, [_Z22cost_function_backpropPfS_jS_jS_jjj_param_7];
	ld.param.u32 	%r7, [_Z22cost_function_backpropPfS_jS_jS_jjj_param_8];
	mov.u32 	%r1, %ctaid.x;
	mov.u32 	%r2, %tid.x;
	setp.ge.u32 	%p1, %r1, %r6;
	setp.ge.u32 	%p2, %r2, %r7;
	or.pred  	%p3, %p1, %p2;
	@%p3 bra 	$L__BB0_2;
	cvta.to.global.u64 	%rd5, %rd3;
	cvta.to.global.u64 	%rd6, %rd1;
	cvta.to.global.u64 	%rd7, %rd2;
	cvta.to.global.u64 	%rd8, %rd4;
	mad.lo.s32 	%r8, %r7, %r1, %r2;
	mul.lo.s32 	%r9, %r6, %r7;
	add.s32 	%r10, %r8, %r5;
	sub.s32 	%r11, %r10, %r9;
	add.s32 	%r12, %r8, %r3;
	sub.s32 	%r13, %r12, %r9;
	add.s32 	%r14, %r8, %r4;
	sub.s32 	%r15, %r14, %r9;
	mul.wide.u32 	%rd9, %r15, 4;
	add.s64 	%rd10, %rd5, %rd9;
	ld.global.f32 	%f1, [%rd10];
	mul.wide.u32 	%rd11, %r8, 4;
	add.s64 	%rd12, %rd6, %rd11;
	ld.global.f32 	%f2, [%rd12];
	sub.f32 	%f3, %f1, %f2;
	mul.wide.u32 	%rd13, %r13, 4;
	add.s64 	%rd14, %rd7, %rd13;
	ld.global.f32 	%f4, [%rd14];
	setp.gt.f32 	%p4, %f4, 0f00000000;
	selp.f32 	%f5, 0f3F800000, 0f00000000, %p4;
	mul.f32 	%f6, %f3, %f5;
	mul.wide.u32 	%rd15, %r11, 4;
	add.s64 	%rd16, %rd8, %rd15;
	st.global.f32 	[%rd16], %f6;
$L__BB0_2:
	ret;

}
	// .globl	_Z14evaluate_errorPfjjS_jS_
.visible .entry _Z14evaluate_errorPfjjS_jS_(
	.param .u64 .ptr .align 1 _Z14evaluate_errorPfjjS_jS__param_0,
	.param .u32 _Z14evaluate_errorPfjjS_jS__param_1,
	.param .u32 _Z14evaluate_errorPfjjS_jS__param_2,
	.param .u64 .ptr .align 1 _Z14evaluate_errorPfjjS_jS__param_3,
	.param .u32 _Z14evaluate_errorPfjjS_jS__param_4,
	.param .u64 .ptr .align 1 _Z14evaluate_errorPfjjS_jS__param_5
)
{
	.reg .pred 	%p<41>;
	.reg .b32 	%r<41>;
	.reg .b32 	%f<79>;
	.reg .b64 	%rd<45>;

	ld.param.u64 	%rd7, [_Z14evaluate_errorPfjjS_jS__param_0];
	ld.param.u32 	%r15, [_Z14evaluate_errorPfjjS_jS__param_1];
	ld.param.u32 	%r16, [_Z14evaluate_errorPfjjS_jS__param_2];
	ld.param.u64 	%rd8, [_Z14evaluate_errorPfjjS_jS__param_3];
	ld.param.u32 	%r17, [_Z14evaluate_errorPfjjS_jS__param_4];
	ld.param.u64 	%rd9, [_Z14evaluate_errorPfjjS_jS__param_5];
	cvta.to.global.u64 	%rd1, %rd7;
	cvta.to.global.u64 	%rd2, %rd8;
	cvta.to.global.u64 	%rd3, %rd9;
	mov.u32 	%r18, %ctaid.x;
	mov.u32 	%r19, %tid.x;
	or.b32  	%r20, %r18, %r19;
	setp.ne.s32 	%p1, %r20, 0;
	@%p1 bra 	$L__BB1_43;
	setp.eq.s32 	%p2, %r15, 0;
	@%p2 bra 	$L__BB1_42;
	mul.lo.s32 	%r22, %r16, %r15;
	sub.s32 	%r1, %r17, %r22;
	and.b32  	%r2, %r15, 7;
	setp.lt.u32 	%p3, %r15, 8;
	mov.b32 	%r39, 0;
	@%p3 bra 	$L__BB1_21;
	and.b32  	%r39, %r15, -8;
	mov.b32 	%r37, 0;
$L__BB1_4:
	.pragma "nounroll";
	add.s32 	%r5, %r1, %r37;
	mul.wide.u32 	%rd10, %r5, 4;
	add.s64 	%rd11, %rd2, %rd10;
	ld.global.f32 	%f1, [%rd11];
	setp.ge.f32 	%p4, %f1, 0f3F000000;
	selp.f32 	%f2, 0f3F800000, 0f00000000, %p4;
	mul.wide.u32 	%rd12, %r37, 4;
	add.s64 	%rd4, %rd1, %rd12;
	ld.global.f32 	%f3, [%rd4];
	setp.neu.f32 	%p5, %f3, %f2;
	@%p5 bra 	$L__BB1_6;
	ld.global.f32 	%f4, [%rd3];
	add.f32 	%f5, %f4, 0f3F800000;
	st.global.f32 	[%rd3], %f5;
$L__BB1_6:
	add.s32 	%r24, %r5, 1;
	mul.wide.u32 	%rd13, %r24, 4;
	add.s64 	%rd14, %rd2, %rd13;
	ld.global.f32 	%f6, [%rd14];
	setp.ge.f32 	%p6, %f6, 0f3F000000;
	selp.f32 	%f7, 0f3F800000, 0f00000000, %p6;
	ld.global.f32 	%f8, [%rd4+4];
	setp.neu.f32 	%p7, %f8, %f7;
	@%p7 bra 	$L__BB1_8;
	ld.global.f32 	%f9, [%rd3];
	add.f32 	%f10, %f9, 0f3F800000;
	st.global.f32 	[%rd3], %f10;
$L__BB1_8:
	add.s32 	%r25, %r5, 2;
	mul.wide.u32 	%rd15, %r25, 4;
	add.s64 	%rd16, %rd2, %rd15;
	ld.global.f32 	%f11, [%rd16];
	setp.ge.f32 	%p8, %f11, 0f3F000000;
	selp.f32 	%f12, 0f3F800000, 0f00000000, %p8;
	ld.global.f32 	%f13, [%rd4+8];
	setp.neu.f32 	%p9, %f13, %f12;
	@%p9 bra 	$L__BB1_10;
	ld.global.f32 	%f14, [%rd3];
	add.f32 	%f15, %f14, 0f3F800000;
	st.global.f32 	[%rd3], %f15;
$L__BB1_10:
	add.s32 	%r26, %r5, 3;
	mul.wide.u32 	%rd17, %r26, 4;
	add.s64 	%rd18, %rd2, %rd17;
	ld.global.f32 	%f16, [%rd18];
	setp.ge.f32 	%p10, %f16, 0f3F000000;
	selp.f32 	%f17, 0f3F800000, 0f00000000, %p10;
	ld.global.f32 	%f18, [%rd4+12];
	setp.neu.f32 	%p11, %f18, %f17;
	@%p11 bra 	$L__BB1_12;
	ld.global.f32 	%f19, [%rd3];
	add.f32 	%f20, %f19, 0f3F800000;
	st.global.f32 	[%rd3], %f20;
$L__BB1_12:
	add.s32 	%r27, %r5, 4;
	mul.wide.u32 	%rd19, %r27, 4;
	add.s64 	%rd20, %rd2, %rd19;
	ld.global.f32 	%f21, [%rd20];
	setp.ge.f32 	%p12, %f21, 0f3F000000;
	selp.f32 	%f22, 0f3F800000, 0f00000000, %p12;
	ld.global.f32 	%f23, [%rd4+16];
	setp.neu.f32 	%p13, %f23, %f22;
	@%p13 bra 	$L__BB1_14;
	ld.global.f32 	%f24, [%rd3];
	add.f32 	%f25, %f24, 0f3F800000;
	st.global.f32 	[%rd3], %f25;
$L__BB1_14:
	add.s32 	%r28, %r5, 5;
	mul.wide.u32 	%rd21, %r28, 4;
	add.s64 	%rd22, %rd2, %rd21;
	ld.global.f32 	%f26, [%rd22];
	setp.ge.f32 	%p14, %f26, 0f3F000000;
	selp.f32 	%f27, 0f3F800000, 0f00000000, %p14;
	ld.global.f32 	%f28, [%rd4+20];
	setp.neu.f32 	%p15, %f28, %f27;
	@%p15 bra 	$L__BB1_16;
	ld.global.f32 	%f29, [%rd3];
	add.f32 	%f30, %f29, 0f3F800000;
	st.global.f32 	[%rd3], %f30;
$L__BB1_16:
	add.s32 	%r29, %r5, 6;
	mul.wide.u32 	%rd23, %r29, 4;
	add.s64 	%rd24, %rd2, %rd23;
	ld.global.f32 	%f31, [%rd24];
	setp.ge.f32 	%p16, %f31, 0f3F000000;
	selp.f32 	%f32, 0f3F800000, 0f00000000, %p16;
	ld.global.f32 	%f33, [%rd4+24];
	setp.neu.f32 	%p17, %f33, %f32;
	@%p17 bra 	$L__BB1_18;
	ld.global.f32 	%f34, [%rd3];
	add.f32 	%f35, %f34, 0f3F800000;
	st.global.f32 	[%rd3], %f35;
$L__BB1_18:
	add.s32 	%r30, %r5, 7;
	mul.wide.u32 	%rd25, %r30, 4;
	add.s64 	%rd26, %rd2, %rd25;
	ld.global.f32 	%f36, [%rd26];
	setp.ge.f32 	%p18, %f36, 0f3F000000;
	selp.f32 	%f37, 0f3F800000, 0f00000000, %p18;
	ld.global.f32 	%f38, [%rd4+28];
	setp.neu.f32 	%p19, %f38, %f37;
	@%p19 bra 	$L__BB1_20;
	ld.global.f32 	%f39, [%rd3];
	add.f32 	%f40, %f39, 0f3F800000;
	st.global.f32 	[%rd3], %f40;
$L__BB1_20:
	add.s32 	%r37, %r37, 8;
	setp.ne.s32 	%p20, %r37, %r39;
	@%p20 bra 	$L__BB1_4;
$L__BB1_21:
	setp.eq.s32 	%p21, %r2, 0;
	@%p21 bra 	$L__BB1_42;
	and.b32  	%r8, %r15, 3;
	setp.lt.u32 	%p22, %r2, 4;
	@%p22 bra 	$L__BB1_32;
	add.s32 	%r9, %r1, %r39;
	mul.wide.u32 	%rd27, %r9, 4;
	add.s64 	%rd28, %rd2, %rd27;
	ld.global.f32 	%f41, [%rd28];
	setp.ge.f32 	%p23, %f41, 0f3F000000;
	selp.f32 	%f42, 0f3F800000, 0f00000000, %p23;
	mul.wide.u32 	%rd29, %r39, 4;
	add.s64 	%rd5, %rd1, %rd29;
	ld.global.f32 	%f43, [%rd5];
	setp.neu.f32 	%p24, %f43, %f42;
	@%p24 bra 	$L__BB1_25;
	ld.global.f32 	%f44, [%rd3];
	add.f32 	%f45, %f44, 0f3F800000;
	st.global.f32 	[%rd3], %f45;
$L__BB1_25:
	add.s32 	%r31, %r9, 1;
	mul.wide.u32 	%rd30, %r31, 4;
	add.s64 	%rd31, %rd2, %rd30;
	ld.global.f32 	%f46, [%rd31];
	setp.ge.f32 	%p25, %f46, 0f3F000000;
	selp.f32 	%f47, 0f3F800000, 0f00000000, %p25;
	ld.global.f32 	%f48, [%rd5+4];
	setp.neu.f32 	%p26, %f48, %f47;
	@%p26 bra 	$L__BB1_27;
	ld.global.f32 	%f49, [%rd3];
	add.f32 	%f50, %f49, 0f3F800000;
	st.global.f32 	[%rd3], %f50;
$L__BB1_27:
	add.s32 	%r32, %r9, 2;
	mul.wide.u32 	%rd32, %r32, 4;
	add.s64 	%rd33, %rd2, %rd32;
	ld.global.f32 	%f51, [%rd33];
	setp.ge.f32 	%p27, %f51, 0f3F000000;
	selp.f32 	%f52, 0f3F800000, 0f00000000, %p27;
	ld.global.f32 	%f53, [%rd5+8];
	setp.neu.f32 	%p28, %f53, %f52;
	@%p28 bra 	$L__BB1_29;
	ld.global.f32 	%f54, [%rd3];
	add.f32 	%f55, %f54, 0f3F800000;
	st.global.f32 	[%rd3], %f55;
$L__BB1_29:
	add.s32 	%r33, %r9, 3;
	mul.wide.u32 	%rd34, %r33, 4;
	add.s64 	%rd35, %rd2, %rd34;
	ld.global.f32 	%f56, [%rd35];
	setp.ge.f32 	%p29, %f56, 0f3F000000;
	selp.f32 	%f57, 0f3F800000, 0f00000000, %p29;
	ld.global.f32 	%f58, [%rd5+12];
	setp.neu.f32 	%p30, %f58, %f57;
	@%p30 bra 	$L__BB1_31;
	ld.global.f32 	%f59, [%rd3];
	add.f32 	%f60, %f59, 0f3F800000;
	st.global.f32 	[%rd3], %f60;
$L__BB1_31:
	add.s32 	%r39, %r39, 4;
$L__BB1_32:
	setp.eq.s32 	%p31, %r8, 0;
	@%p31 bra 	$L__BB1_42;
	setp.eq.s32 	%p32, %r8, 1;
	@%p32 bra 	$L__BB1_39;
	add.s32 	%r12, %r1, %r39;
	mul.wide.u32 	%rd36, %r12, 4;
	add.s64 	%rd37, %rd2, %rd36;
	ld.global.f32 	%f61, [%rd37];
	setp.ge.f32 	%p33, %f61, 0f3F000000;
	selp.f32 	%f62, 0f3F800000, 0f00000000, %p33;
	mul.wide.u32 	%rd38, %r39, 4;
	add.s64 	%rd6, %rd1, %rd38;
	ld.global.f32 	%f63, [%rd6];
	setp.neu.f32 	%p34, %f63, %f62;
	@%p34 bra 	$L__BB1_36;
	ld.global.f32 	%f64, [%rd3];
	add.f32 	%f65, %f64, 0f3F800000;
	st.global.f32 	[%rd3], %f65;
$L__BB1_36:
	add.s32 	%r34, %r12, 1;
	mul.wide.u32 	%rd39, %r34, 4;
	add.s64 	%rd40, %rd2, %rd39;
	ld.global.f32 	%f66, [%rd40];
	setp.ge.f32 	%p35, %f66, 0f3F000000;
	selp.f32 	%f67, 0f3F800000, 0f00000000, %p35;
	ld.global.f32 	%f68, [%rd6+4];
	setp.neu.f32 	%p36, %f68, %f67;
	@%p36 bra 	$L__BB1_38;
	ld.global.f32 	%f69, [%rd3];
	add.f32 	%f70, %f69, 0f3F800000;
	st.global.f32 	[%rd3], %f70;
$L__BB1_38:
	add.s32 	%r39, %r39, 2;
$L__BB1_39:
	and.b32  	%r35, %r15, 1;
	setp.eq.b32 	%p37, %r35, 1;
	not.pred 	%p38, %p37;
	@%p38 bra 	$L__BB1_42;
	add.s32 	%r36, %r1, %r39;
	mul.wide.u32 	%rd41, %r36, 4;
	add.s64 	%rd42, %rd2, %rd41;
	ld.global.f32 	%f71, [%rd42];
	setp.ge.f32 	%p39, %f71, 0f3F000000;
	selp.f32 	%f72, 0f3F800000, 0f00000000, %p39;
	mul.wide.u32 	%rd43, %r39, 4;
	add.s64 	%rd44, %rd1, %rd43;
	ld.global.f32 	%f73, [%rd44];
	setp.neu.f32 	%p40, %f73, %f72;
	@%p40 bra 	$L__BB1_42;
	ld.global.f32 	%f74, [%rd3];
	add.f32 	%f75, %f74, 0f3F800000;
	st.global.f32 	[%rd3], %f75;
$L__BB1_42:
	ld.global.f32 	%f76, [%rd3];
	cvt.rn.f32.u32 	%f77, %r15;
	div.rn.f32 	%f78, %f76, %f77;
	st.global.f32 	[%rd3], %f78;
$L__BB1_43:
	ret;

}
	// .globl	_Z31propagate_forward_fcn_gpu_trainPfS_S_S_jjjllll
.visible .entry _Z31propagate_forward_fcn_gpu_trainPfS_S_S_jjjllll(
	.param .u64 .ptr .align 1 _Z31propagate_forward_fcn_gpu_trainPfS_S_S_jjjllll_param_0,
	.param .u64 .ptr .align 1 _Z31propagate_forward_fcn_gpu_trainPfS_S_S_jjjllll_param_1,
	.param .u64 .ptr .align 1 _Z31propagate_forward_fcn_gpu_trainPfS_S_S_jjjllll_param_2,
	.param .u64 .ptr .align 1 _Z31propagate_forward_fcn_gpu_trainPfS_S_S_jjjllll_param_3,
	.param .u32 _Z31propagate_forward_fcn_gpu_trainPfS_S_S_jjjllll_param_4,
	.param .u32 _Z31propagate_forward_fcn_gpu_trainPfS_S_S_jjjllll_param_5,
	.param .u32 _Z31propagate_forward_fcn_gpu_trainPfS_S_S_jjjllll_param_6,
	.param .u64 _Z31propagate_forward_fcn_gpu_trainPfS_S_S_jjjllll_param_7,
	.param .u64 _Z31propagate_forward_fcn_gpu_trainPfS_S_S_jjjllll_param_8,
	.param .u64 _Z31propagate_forward_fcn_gpu_trainPfS_S_S_jjjllll_param_9,
	.param .u64 _Z31propagate_forward_fcn_gpu_trainPfS_S_S_jjjllll_param_10
)
{
	.reg .pred 	%p<21>;
	.reg .b32 	%r<99>;
	.reg .b32 	%f<130>;
	.reg .b64 	%rd<43>;
	// demoted variable
	.shared .align 4 .b8 _ZZ31propagate_forward_fcn_gpu_trainPfS_S_S_jjjllllE2TD[1024];
	// demoted variable
	.shared .align 4 .b8 _ZZ31propagate_forward_fcn_gpu_trainPfS_S_S_jjjllllE2TW[1024];
	ld.param.u64 	%rd12, [_Z31propagate_forward_fcn_gpu_trainPfS_S_S_jjjllll_param_1];
	ld.param.u64 	%rd6, [_Z31propagate_forward_fcn_gpu_trainPfS_S_S_jjjllll_param_2];
	ld.param.u64 	%rd7, [_Z31propagate_forward_fcn_gpu_trainPfS_S_S_jjjllll_param_3];
	ld.param.u32 	%r38, [_Z31propagate_forward_fcn_gpu_trainPfS_S_S_jjjllll_param_4];
	ld.param.u32 	%r39, [_Z31propagate_forward_fcn_gpu_trainPfS_S_S_jjjllll_param_5];
	ld.param.u32 	%r40, [_Z31propagate_forward_fcn_gpu_trainPfS_S_S_jjjllll_param_6];
	ld.param.u64 	%rd8, [_Z31propagate_forward_fcn_gpu_trainPfS_S_S_jjjllll_param_7];
	ld.param.u64 	%rd9, [_Z31propagate_forward_fcn_gpu_trainPfS_S_S_jjjllll_param_8];
	ld.param.u64 	%rd10, [_Z31propagate_forward_fcn_gpu_trainPfS_S_S_jjjllll_param_9];
	ld.param.u64 	%rd11, [_Z31propagate_forward_fcn_gpu_trainPfS_S_S_jjjllll_param_10];
	cvta.to.global.u64 	%rd1, %rd12;
	mov.u32 	%r1, %tid.y;
	mov.u32 	%r2, %tid.x;
	mov.u32 	%r3, %ctaid.y;
	mov.u32 	%r4, %ctaid.x;
	shr.u32 	%r41, %r39, 4;
	and.b32  	%r42, %r39, 15;
	setp.ne.s32 	%p1, %r42, 0;
	selp.u32 	%r43, 1, 0, %p1;
	add.s32 	%r5, %r41, %r43;
	setp.eq.s32 	%p2, %r5, 0;
	mov.f32 	%f128, 0f00000000;
	@%p2 bra 	$L__BB2_21;
	shl.b32 	%r45, %r4, 4;
	shl.b32 	%r46, %r1, 6;
	mov.u32 	%r47, _ZZ31propagate_forward_fcn_gpu_trainPfS_S_S_jjjllllE2TD;
	add.s32 	%r6, %r47, %r46;
	mul.lo.s32 	%r48, %r3, %r39;
	shl.b32 	%r49, %r48, 4;
	cvt.u64.u32 	%rd13, %r49;
	mul.lo.s32 	%r50, %r39, %r1;
	cvt.u64.u32 	%rd14, %r50;
	cvt.u64.u32 	%rd15, %r2;
	add.s64 	%rd16, %rd14, %rd15;
	add.s64 	%rd17, %rd16, %rd13;
	add.s64 	%rd2, %rd17, %rd9;
	shl.b32 	%r7, %r40, 4;
	mul.lo.s32 	%r51, %r40, %r1;
	cvt.u64.u32 	%rd18, %r51;
	cvt.u64.u32 	%rd19, %r45;
	add.s64 	%rd20, %rd19, %rd15;
	add.s64 	%rd21, %rd20, %rd18;
	add.s64 	%rd3, %rd21, %rd10;
	shl.b32 	%r52, %r2, 2;
	mov.u32 	%r53, _ZZ31propagate_forward_fcn_gpu_trainPfS_S_S_jjjllllE2TW;
	add.s32 	%r8, %r53, %r52;
	cvta.to.global.u64 	%rd4, %rd6;
	mov.f32 	%f128, 0f00000000;
	mov.b32 	%r92, 0;
$L__BB2_2:
	shl.b32 	%r10, %r92, 4;
	add.s32 	%r11, %r10, 16;
	min.u32 	%r12, %r39, %r11;
	and.b32  	%r13, %r12, 15;
	sub.s32 	%r14, %r12, %r10;
	add.s32 	%r15, %r10, %r2;
	setp.ge.u32 	%p3, %r15, %r39;
	mov.f32 	%f119, 0f00000000;
	@%p3 bra 	$L__BB2_4;
	cvt.u64.u32 	%rd22, %r10;
	add.s64 	%rd23, %rd2, %rd22;
	shl.b64 	%rd24, %rd23, 2;
	add.s64 	%rd25, %rd1, %rd24;
	ld.global.f32 	%f119, [%rd25];
$L__BB2_4:
	add.s32 	%r55, %r45, %r2;
	setp.ge.u32 	%p5, %r55, %r40;
	shl.b32 	%r56, %r2, 2;
	add.s32 	%r57, %r6, %r56;
	st.shared.f32 	[%r57], %f119;
	mov.f32 	%f120, 0f00000000;
	or.pred  	%p6, %p5, %p3;
	@%p6 bra 	$L__BB2_6;
	mul.lo.s32 	%r58, %r7, %r92;
	cvt.u64.u32 	%rd26, %r58;
	add.s64 	%rd27, %rd3, %rd26;
	shl.b64 	%rd28, %rd27, 2;
	add.s64 	%rd29, %rd4, %rd28;
	ld.global.f32 	%f120, [%rd29];
$L__BB2_6:
	shl.b32 	%r59, %r1, 6;
	mov.u32 	%r60, _ZZ31propagate_forward_fcn_gpu_trainPfS_S_S_jjjllllE2TW;
	add.s32 	%r61, %r60, %r59;
	shl.b32 	%r62, %r2, 2;
	add.s32 	%r63, %r61, %r62;
	st.shared.f32 	[%r63], %f120;
	bar.sync 	0;
	setp.gt.u32 	%p7, %r11, %r39;
	setp.eq.s32 	%p8, %r39, %r10;
	and.pred  	%p9, %p7, %p8;
	@%p9 bra 	$L__BB2_20;
	add.s32 	%r65, %r14, -1;
	setp.lt.u32 	%p10, %r65, 15;
	mov.b32 	%r97, 0;
	@%p10 bra 	$L__BB2_10;
	shl.b32 	%r66, %r2, 2;
	mov.u32 	%r67, _ZZ31propagate_forward_fcn_gpu_trainPfS_S_S_jjjllllE2TW;
	add.s32 	%r68, %r66, %r67;
	add.s32 	%r93, %r68, 512;
	shl.b32 	%r69, %r1, 6;
	mov.u32 	%r70, _ZZ31propagate_forward_fcn_gpu_trainPfS_S_S_jjjllllE2TD;
	add.s32 	%r71, %r69, %r70;
	add.s32 	%r94, %r71, 32;
	sub.s32 	%r97, %r14, %r13;
	add.s32 	%r72, %r10, %r13;
	sub.s32 	%r95, %r72, %r12;
$L__BB2_9:
	.pragma "nounroll";
	ld.shared.f32 	%f26, [%r94+-32];
	ld.shared.f32 	%f27, [%r93+-512];
	fma.rn.f32 	%f28, %f26, %f27, %f128;
	ld.shared.f32 	%f29, [%r94+-28];
	ld.shared.f32 	%f30, [%r93+-448];
	fma.rn.f32 	%f31, %f29, %f30, %f28;
	ld.shared.f32 	%f32, [%r94+-24];
	ld.shared.f32 	%f33, [%r93+-384];
	fma.rn.f32 	%f34, %f32, %f33, %f31;
	ld.shared.f32 	%f35, [%r94+-20];
	ld.shared.f32 	%f36, [%r93+-320];
	fma.rn.f32 	%f37, %f35, %f36, %f34;
	ld.shared.f32 	%f38, [%r94+-16];
	ld.shared.f32 	%f39, [%r93+-256];
	fma.rn.f32 	%f40, %f38, %f39, %f37;
	ld.shared.f32 	%f41, [%r94+-12];
	ld.shared.f32 	%f42, [%r93+-192];
	fma.rn.f32 	%f43, %f41, %f42, %f40;
	ld.shared.f32 	%f44, [%r94+-8];
	ld.shared.f32 	%f45, [%r93+-128];
	fma.rn.f32 	%f46, %f44, %f45, %f43;
	ld.shared.f32 	%f47, [%r94+-4];
	ld.shared.f32 	%f48, [%r93+-64];
	fma.rn.f32 	%f49, %f47, %f48, %f46;
	ld.shared.f32 	%f50, [%r94];
	ld.shared.f32 	%f51, [%r93];
	fma.rn.f32 	%f52, %f50, %f51, %f49;
	ld.shared.f32 	%f53, [%r94+4];
	ld.shared.f32 	%f54, [%r93+64];
	fma.rn.f32 	%f55, %f53, %f54, %f52;
	ld.shared.f32 	%f56, [%r94+8];
	ld.shared.f32 	%f57, [%r93+128];
	fma.rn.f32 	%f58, %f56, %f57, %f55;
	ld.shared.f32 	%f59, [%r94+12];
	ld.shared.f32 	%f60, [%r93+192];
	fma.rn.f32 	%f61, %f59, %f60, %f58;
	ld.shared.f32 	%f62, [%r94+16];
	ld.shared.f32 	%f63, [%r93+256];
	fma.rn.f32 	%f64, %f62, %f63, %f61;
	ld.shared.f32 	%f65, [%r94+20];
	ld.shared.f32 	%f66, [%r93+320];
	fma.rn.f32 	%f67, %f65, %f66, %f64;
	ld.shared.f32 	%f68, [%r94+24];
	ld.shared.f32 	%f69, [%r93+384];
	fma.rn.f32 	%f70, %f68, %f69, %f67;
	ld.shared.f32 	%f71, [%r94+28];
	ld.shared.f32 	%f72, [%r93+448];
	fma.rn.f32 	%f128, %f71, %f72, %f70;
	add.s32 	%r95, %r95, 16;
	add.s32 	%r94, %r94, 64;
	add.s32 	%r93, %r93, 1024;
	setp.ne.s32 	%p11, %r95, 0;
	@%p11 bra 	$L__BB2_9;
$L__BB2_10:
	setp.eq.s32 	%p12, %r13, 0;
	@%p12 bra 	$L__BB2_20;
	setp.lt.u32 	%p13, %r13, 8;
	@%p13 bra 	$L__BB2_13;
	shl.b32 	%r73, %r97, 2;
	add.s32 	%r74, %r6, %r73;
	ld.shared.f32 	%f74, [%r74];
	shl.b32 	%r75, %r97, 6;
	add.s32 	%r76, %r8, %r75;
	ld.shared.f32 	%f75, [%r76];
	fma.rn.f32 	%f76, %f74, %f75, %f128;
	ld.shared.f32 	%f77, [%r74+4];
	ld.shared.f32 	%f78, [%r76+64];
	fma.rn.f32 	%f79, %f77, %f78, %f76;
	ld.shared.f32 	%f80, [%r74+8];
	ld.shared.f32 	%f81, [%r76+128];
	fma.rn.f32 	%f82, %f80, %f81, %f79;
	ld.shared.f32 	%f83, [%r74+12];
	ld.shared.f32 	%f84, [%r76+192];
	fma.rn.f32 	%f85, %f83, %f84, %f82;
	ld.shared.f32 	%f86, [%r74+16];
	ld.shared.f32 	%f87, [%r76+256];
	fma.rn.f32 	%f88, %f86, %f87, %f85;
	ld.shared.f32 	%f89, [%r74+20];
	ld.shared.f32 	%f90, [%r76+320];
	fma.rn.f32 	%f91, %f89, %f90, %f88;
	ld.shared.f32 	%f92, [%r74+24];
	ld.shared.f32 	%f93, [%r76+384];
	fma.rn.f32 	%f94, %f92, %f93, %f91;
	ld.shared.f32 	%f95, [%r74+28];
	ld.shared.f32 	%f96, [%r76+448];
	fma.rn.f32 	%f128, %f95, %f96, %f94;
	add.s32 	%r97, %r97, 8;
$L__BB2_13:
	and.b32  	%r29, %r12, 7;
	setp.eq.s32 	%p14, %r29, 0;
	@%p14 bra 	$L__BB2_20;
	and.b32  	%r30, %r12, 3;
	setp.lt.u32 	%p15, %r29, 4;
	@%p15 bra 	$L__BB2_16;
	shl.b32 	%r77, %r97, 2;
	add.s32 	%r78, %r6, %r77;
	ld.shared.f32 	%f98, [%r78];
	shl.b32 	%r79, %r97, 6;
	add.s32 	%r80, %r8, %r79;
	ld.shared.f32 	%f99, [%r80];
	fma.rn.f32 	%f100, %f98, %f99, %f128;
	ld.shared.f32 	%f101, [%r78+4];
	ld.shared.f32 	%f102, [%r80+64];
	fma.rn.f32 	%f103, %f101, %f102, %f100;
	ld.shared.f32 	%f104, [%r78+8];
	ld.shared.f32 	%f105, [%r80+128];
	fma.rn.f32 	%f106, %f104, %f105, %f103;
	ld.shared.f32 	%f107, [%r78+12];
	ld.shared.f32 	%f108, [%r80+192];
	fma.rn.f32 	%f128, %f107, %f108, %f106;
	add.s32 	%r97, %r97, 4;
$L__BB2_16:
	setp.eq.s32 	%p16, %r30, 0;
	@%p16 bra 	$L__BB2_20;
	shl.b32 	%r81, %r97, 2;
	add.s32 	%r33, %r6, %r81;
	ld.shared.f32 	%f109, [%r33];
	shl.b32 	%r82, %r97, 6;
	add.s32 	%r34, %r8, %r82;
	ld.shared.f32 	%f110, [%r34];
	fma.rn.f32 	%f128, %f109, %f110, %f128;
	setp.eq.s32 	%p17, %r30, 1;
	@%p17 bra 	$L__BB2_20;
	ld.shared.f32 	%f111, [%r33+4];
	ld.shared.f32 	%f112, [%r34+64];
	fma.rn.f32 	%f128, %f111, %f112, %f128;
	setp.eq.s32 	%p18, %r30, 2;
	@%p18 bra 	$L__BB2_20;
	ld.shared.f32 	%f113, [%r33+8];
	ld.shared.f32 	%f114, [%r34+128];
	fma.rn.f32 	%f128, %f113, %f114, %f128;
$L__BB2_20:
	bar.sync 	0;
	add.s32 	%r92, %r92, 1;
	setp.ne.s32 	%p19, %r92, %r5;
	@%p19 bra 	$L__BB2_2;
$L__BB2_21:
	shl.b32 	%r36, %r4, 4;
	add.s32 	%r37, %r36, %r2;
	setp.ge.u32 	%p20, %r37, %r40;
	@%p20 bra 	$L__BB2_23;
	ld.param.u64 	%rd42, [_Z31propagate_forward_fcn_gpu_trainPfS_S_S_jjjllll_param_0];
	mul.lo.s32 	%r83, %r3, %r40;
	shl.b32 	%r84, %r83, 4;
	cvt.u32.u64 	%r85, %rd9;
	add.s32 	%r86, %r37, %r84;
	mad.lo.s32 	%r87, %r40, %r1, %r86;
	mad.lo.s32 	%r88, %r39, %r38, %r87;
	add.s32 	%r89, %r88, %r85;
	cvt.u32.u64 	%r90, %rd8;
	add.s32 	%r91, %r87, %r90;
	cvt.u64.u32 	%rd30, %r36;
	cvt.u64.u32 	%rd31, %r2;
	add.s64 	%rd32, %rd30, %rd31;
	add.s64 	%rd33, %rd32, %rd11;
	cvta.to.global.u64 	%rd34, %rd7;
	shl.b64 	%rd35, %rd33, 2;
	add.s64 	%rd36, %rd34, %rd35;
	ld.global.f32 	%f115, [%rd36];
	add.f32 	%f116, %f128, %f115;
	cvta.to.global.u64 	%rd37, %rd42;
	mul.wide.u32 	%rd38, %r91, 4;
	add.s64 	%rd39, %rd37, %rd38;
	st.global.f32 	[%rd39], %f116;
	max.f32 	%f117, %f116, 0f00000000;
	mul.wide.u32 	%rd40, %r89, 4;
	add.s64 	%rd41, %rd1, %rd40;
	st.global.f32 	[%rd41], %f117;
$L__BB2_23:
	ret;

}
	// .globl	_Z27backpropagate_fcn_gpu_trainPflS_lS_ljjj
.visible .entry _Z27backpropagate_fcn_gpu_trainPflS_lS_ljjj(
	.param .u64 .ptr .align 1 _Z27backpropagate_fcn_gpu_trainPflS_lS_ljjj_param_0,
	.param .u64 _Z27backpropagate_fcn_gpu_trainPflS_lS_ljjj_param_1,
	.param .u64 .ptr .align 1 _Z27backpropagate_fcn_gpu_trainPflS_lS_ljjj_param_2,
	.param .u64 _Z27backpropagate_fcn_gpu_trainPflS_lS_ljjj_param_3,
	.param .u64 .ptr .align 1 _Z27backpropagate_fcn_gpu_trainPflS_lS_ljjj_param_4,
	.param .u64 _Z27backpropagate_fcn_gpu_trainPflS_lS_ljjj_param_5,
	.param .u32 _Z27backpropagate_fcn_gpu_trainPflS_lS_ljjj_param_6,
	.param .u32 _Z27backpropagate_fcn_gpu_trainPflS_lS_ljjj_param_7,
	.param .u32 _Z27backpropagate_fcn_gpu_trainPflS_lS_ljjj_param_8
)
{
	.reg .pred 	%p<22>;
	.reg .b32 	%r<93>;
	.reg .b32 	%f<130>;
	.reg .b64 	%rd<42>;
	// demoted variable
	.shared .align 4 .b8 _ZZ27backpropagate_fcn_gpu_trainPflS_lS_ljjjE5delta[1024];
	// demoted variable
	.shared .align 4 .b8 _ZZ27backpropagate_fcn_gpu_trainPflS_lS_ljjjE2WT[1024];
	ld.param.u64 	%rd5, [_Z27backpropagate_fcn_gpu_trainPflS_lS_ljjj_param_0];
	ld.param.u64 	%rd6, [_Z27backpropagate_fcn_gpu_trainPflS_lS_ljjj_param_1];
	ld.param.u64 	%rd10, [_Z27backpropagate_fcn_gpu_trainPflS_lS_ljjj_param_2];
	ld.param.u64 	%rd7, [_Z27backpropagate_fcn_gpu_trainPflS_lS_ljjj_param_3];
	ld.param.u32 	%r35, [_Z27backpropagate_fcn_gpu_trainPflS_lS_ljjj_param_6];
	ld.param.u32 	%r36, [_Z27backpropagate_fcn_gpu_trainPflS_lS_ljjj_param_7];
	ld.param.u32 	%r37, [_Z27backpropagate_fcn_gpu_trainPflS_lS_ljjj_param_8];
	cvta.to.global.u64 	%rd1, %rd10;
	mov.u32 	%r1, %tid.y;
	mov.u32 	%r2, %tid.x;
	mov.u32 	%r3, %ctaid.y;
	mov.u32 	%r4, %ctaid.x;
	shr.u32 	%r38, %r37, 4;
	and.b32  	%r39, %r37, 15;
	setp.ne.s32 	%p1, %r39, 0;
	selp.u32 	%r40, 1, 0, %p1;
	add.s32 	%r5, %r38, %r40;
	setp.eq.s32 	%p2, %r5, 0;
	mov.f32 	%f128, 0f00000000;
	@%p2 bra 	$L__BB3_21;
	shl.b32 	%r42, %r1, 6;
	mov.u32 	%r43, _ZZ27backpropagate_fcn_gpu_trainPflS_lS_ljjjE5delta;
	add.s32 	%r6, %r43, %r42;
	mul.lo.s32 	%r44, %r3, %r37;
	shl.b32 	%r45, %r44, 4;
	cvt.u64.u32 	%rd11, %r45;
	mul.lo.s32 	%r46, %r37, %r1;
	cvt.u64.u32 	%rd12, %r46;
	cvt.u64.u32 	%rd13, %r2;
	add.s64 	%rd14, %rd7, %rd13;
	add.s64 	%rd15, %rd14, %rd12;
	add.s64 	%rd2, %rd15, %rd11;
	mul.lo.s32 	%r47, %r4, %r37;
	shl.b32 	%r48, %r47, 4;
	cvt.u64.u32 	%rd16, %r48;
	mul.lo.s32 	%r49, %r37, %r2;
	cvt.u64.u32 	%rd17, %r49;
	cvt.u64.u32 	%rd18, %r1;
	add.s64 	%rd19, %rd6, %rd18;
	add.s64 	%rd20, %rd19, %rd17;
	add.s64 	%rd3, %rd20, %rd16;
	shl.b32 	%r50, %r2, 2;
	mov.u32 	%r51, _ZZ27backpropagate_fcn_gpu_trainPflS_lS_ljjjE2WT;
	add.s32 	%r7, %r51, %r50;
	cvta.to.global.u64 	%rd4, %rd5;
	mov.f32 	%f128, 0f00000000;
	mov.b32 	%r86, 0;
$L__BB3_2:
	shl.b32 	%r9, %r86, 4;
	add.s32 	%r10, %r9, 16;
	min.u32 	%r11, %r37, %r10;
	and.b32  	%r12, %r11, 15;
	sub.s32 	%r13, %r11, %r9;
	add.s32 	%r52, %r9, %r2;
	setp.ge.u32 	%p3, %r52, %r37;
	mov.f32 	%f119, 0f00000000;
	@%p3 bra 	$L__BB3_4;
	cvt.u64.u32 	%rd21, %r9;
	add.s64 	%rd22, %rd2, %rd21;
	shl.b64 	%rd23, %rd22, 2;
	add.s64 	%rd24, %rd1, %rd23;
	ld.global.f32 	%f119, [%rd24];
$L__BB3_4:
	add.s32 	%r54, %r6, %r50;
	st.shared.f32 	[%r54], %f119;
	add.s32 	%r55, %r9, %r1;
	setp.ge.u32 	%p4, %r55, %r37;
	mov.f32 	%f120, 0f00000000;
	@%p4 bra 	$L__BB3_6;
	cvt.u64.u32 	%rd25, %r9;
	add.s64 	%rd26, %rd3, %rd25;
	shl.b64 	%rd27, %rd26, 2;
	add.s64 	%rd28, %rd4, %rd27;
	ld.global.f32 	%f120, [%rd28];
$L__BB3_6:
	shl.b32 	%r56, %r1, 6;
	mov.u32 	%r57, _ZZ27backpropagate_fcn_gpu_trainPflS_lS_ljjjE2WT;
	add.s32 	%r58, %r57, %r56;
	add.s32 	%r60, %r58, %r50;
	st.shared.f32 	[%r60], %f120;
	bar.sync 	0;
	setp.gt.u32 	%p5, %r10, %r37;
	setp.eq.s32 	%p6, %r37, %r9;
	and.pred  	%p7, %p5, %p6;
	@%p7 bra 	$L__BB3_20;
	add.s32 	%r62, %r13, -1;
	setp.lt.u32 	%p8, %r62, 15;
	mov.b32 	%r91, 0;
	@%p8 bra 	$L__BB3_10;
	mov.u32 	%r64, _ZZ27backpropagate_fcn_gpu_trainPflS_lS_ljjjE5delta;
	add.s32 	%r65, %r56, %r64;
	add.s32 	%r88, %r65, 32;
	shl.b32 	%r66, %r2, 2;
	mov.u32 	%r67, _ZZ27backpropagate_fcn_gpu_trainPflS_lS_ljjjE2WT;
	add.s32 	%r68, %r66, %r67;
	add.s32 	%r87, %r68, 512;
	sub.s32 	%r91, %r13, %r12;
	add.s32 	%r69, %r9, %r12;
	sub.s32 	%r89, %r69, %r11;
$L__BB3_9:
	.pragma "nounroll";
	ld.shared.f32 	%f26, [%r88+-32];
	ld.shared.f32 	%f27, [%r87+-512];
	fma.rn.f32 	%f28, %f26, %f27, %f128;
	ld.shared.f32 	%f29, [%r88+-28];
	ld.shared.f32 	%f30, [%r87+-448];
	fma.rn.f32 	%f31, %f29, %f30, %f28;
	ld.shared.f32 	%f32, [%r88+-24];
	ld.shared.f32 	%f33, [%r87+-384];
	fma.rn.f32 	%f34, %f32, %f33, %f31;
	ld.shared.f32 	%f35, [%r88+-20];
	ld.shared.f32 	%f36, [%r87+-320];
	fma.rn.f32 	%f37, %f35, %f36, %f34;
	ld.shared.f32 	%f38, [%r88+-16];
	ld.shared.f32 	%f39, [%r87+-256];
	fma.rn.f32 	%f40, %f38, %f39, %f37;
	ld.shared.f32 	%f41, [%r88+-12];
	ld.shared.f32 	%f42, [%r87+-192];
	fma.rn.f32 	%f43, %f41, %f42, %f40;
	ld.shared.f32 	%f44, [%r88+-8];
	ld.shared.f32 	%f45, [%r87+-128];
	fma.rn.f32 	%f46, %f44, %f45, %f43;
	ld.shared.f32 	%f47, [%r88+-4];
	ld.shared.f32 	%f48, [%r87+-64];
	fma.rn.f32 	%f49, %f47, %f48, %f46;
	ld.shared.f32 	%f50, [%r88];
	ld.shared.f32 	%f51, [%r87];
	fma.rn.f32 	%f52, %f50, %f51, %f49;
	ld.shared.f32 	%f53, [%r88+4];
	ld.shared.f32 	%f54, [%r87+64];
	fma.rn.f32 	%f55, %f53, %f54, %f52;
	ld.shared.f32 	%f56, [%r88+8];
	ld.shared.f32 	%f57, [%r87+128];
	fma.rn.f32 	%f58, %f56, %f57, %f55;
	ld.shared.f32 	%f59, [%r88+12];
	ld.shared.f32 	%f60, [%r87+192];
	fma.rn.f32 	%f61, %f59, %f60, %f58;
	ld.shared.f32 	%f62, [%r88+16];
	ld.shared.f32 	%f63, [%r87+256];
	fma.rn.f32 	%f64, %f62, %f63, %f61;
	ld.shared.f32 	%f65, [%r88+20];
	ld.shared.f32 	%f66, [%r87+320];
	fma.rn.f32 	%f67, %f65, %f66, %f64;
	ld.shared.f32 	%f68, [%r88+24];
	ld.shared.f32 	%f69, [%r87+384];
	fma.rn.f32 	%f70, %f68, %f69, %f67;
	ld.shared.f32 	%f71, [%r88+28];
	ld.shared.f32 	%f72, [%r87+448];
	fma.rn.f32 	%f128, %f71, %f72, %f70;
	add.s32 	%r89, %r89, 16;
	add.s32 	%r88, %r88, 64;
	add.s32 	%r87, %r87, 1024;
	setp.ne.s32 	%p9, %r89, 0;
	@%p9 bra 	$L__BB3_9;
$L__BB3_10:
	setp.eq.s32 	%p10, %r12, 0;
	@%p10 bra 	$L__BB3_20;
	setp.lt.u32 	%p11, %r12, 8;
	@%p11 bra 	$L__BB3_13;
	shl.b32 	%r70, %r91, 2;
	add.s32 	%r71, %r6, %r70;
	ld.shared.f32 	%f74, [%r71];
	shl.b32 	%r72, %r91, 6;
	add.s32 	%r73, %r7, %r72;
	ld.shared.f32 	%f75, [%r73];
	fma.rn.f32 	%f76, %f74, %f75, %f128;
	ld.shared.f32 	%f77, [%r71+4];
	ld.shared.f32 	%f78, [%r73+64];
	fma.rn.f32 	%f79, %f77, %f78, %f76;
	ld.shared.f32 	%f80, [%r71+8];
	ld.shared.f32 	%f81, [%r73+128];
	fma.rn.f32 	%f82, %f80, %f81, %f79;
	ld.shared.f32 	%f83, [%r71+12];
	ld.shared.f32 	%f84, [%r73+192];
	fma.rn.f32 	%f85, %f83, %f84, %f82;
	ld.shared.f32 	%f86, [%r71+16];
	ld.shared.f32 	%f87, [%r73+256];
	fma.rn.f32 	%f88, %f86, %f87, %f85;
	ld.shared.f32 	%f89, [%r71+20];
	ld.shared.f32 	%f90, [%r73+320];
	fma.rn.f32 	%f91, %f89, %f90, %f88;
	ld.shared.f32 	%f92, [%r71+24];
	ld.shared.f32 	%f93, [%r73+384];
	fma.rn.f32 	%f94, %f92, %f93, %f91;
	ld.shared.f32 	%f95, [%r71+28];
	ld.shared.f32 	%f96, [%r73+448];
	fma.rn.f32 	%f128, %f95, %f96, %f94;
	add.s32 	%r91, %r91, 8;
$L__BB3_13:
	and.b32  	%r74, %r11, 7;
	setp.eq.s32 	%p12, %r74, 0;
	@%p12 bra 	$L__BB3_20;
	and.b32  	%r27, %r11, 3;
	setp.lt.u32 	%p13, %r74, 4;
	@%p13 bra 	$L__BB3_16;
	shl.b32 	%r76, %r91, 2;
	add.s32 	%r77, %r6, %r76;
	ld.shared.f32 	%f98, [%r77];
	shl.b32 	%r78, %r91, 6;
	add.s32 	%r79, %r7, %r78;
	ld.shared.f32 	%f99, [%r79];
	fma.rn.f32 	%f100, %f98, %f99, %f128;
	ld.shared.f32 	%f101, [%r77+4];
	ld.shared.f32 	%f102, [%r79+64];
	fma.rn.f32 	%f103, %f101, %f102, %f100;
	ld.shared.f32 	%f104, [%r77+8];
	ld.shared.f32 	%f105, [%r79+128];
	fma.rn.f32 	%f106, %f104, %f105, %f103;
	ld.shared.f32 	%f107, [%r77+12];
	ld.shared.f32 	%f108, [%r79+192];
	fma.rn.f32 	%f128, %f107, %f108, %f106;
	add.s32 	%r91, %r91, 4;
$L__BB3_16:
	setp.eq.s32 	%p14, %r27, 0;
	@%p14 bra 	$L__BB3_20;
	shl.b32 	%r80, %r91, 2;
	add.s32 	%r30, %r6, %r80;
	ld.shared.f32 	%f109, [%r30];
	shl.b32 	%r81, %r91, 6;
	add.s32 	%r31, %r7, %r81;
	ld.shared.f32 	%f110, [%r31];
	fma.rn.f32 	%f128, %f109, %f110, %f128;
	setp.eq.s32 	%p15, %r27, 1;
	@%p15 bra 	$L__BB3_20;
	ld.shared.f32 	%f111, [%r30+4];
	ld.shared.f32 	%f112, [%r31+64];
	fma.rn.f32 	%f128, %f111, %f112, %f128;
	setp.eq.s32 	%p16, %r27, 2;
	@%p16 bra 	$L__BB3_20;
	ld.shared.f32 	%f113, [%r30+8];
	ld.shared.f32 	%f114, [%r31+128];
	fma.rn.f32 	%f128, %f113, %f114, %f128;
$L__BB3_20:
	bar.sync 	0;
	add.s32 	%r86, %r86, 1;
	setp.ne.s32 	%p17, %r86, %r5;
	@%p17 bra 	$L__BB3_2;
$L__BB3_21:
	shl.b32 	%r82, %r3, 4;
	add.s32 	%r33, %r82, %r1;
	setp.ge.u32 	%p18, %r33, %r35;
	shl.b32 	%r83, %r4, 4;
	add.s32 	%r34, %r83, %r2;
	setp.ge.u32 	%p19, %r34, %r36;
	or.pred  	%p20, %p18, %p19;
	@%p20 bra 	$L__BB3_23;
	ld.param.u64 	%rd41, [_Z27backpropagate_fcn_gpu_trainPflS_lS_ljjj_param_5];
	ld.param.u64 	%rd40, [_Z27backpropagate_fcn_gpu_trainPflS_lS_ljjj_param_4];
	mad.lo.s32 	%r84, %r36, %r33, %r34;
	mul.lo.s32 	%r85, %r36, %r35;
	cvt.u64.u32 	%rd29, %r85;
	sub.s64 	%rd30, %rd41, %rd29;
	cvt.u64.u32 	%rd31, %r84;
	add.s64 	%rd32, %rd30, %rd31;
	cvta.to.global.u64 	%rd33, %rd40;
	shl.b64 	%rd34, %rd32, 2;
	add.s64 	%rd35, %rd33, %rd34;
	ld.global.f32 	%f115, [%rd35];
	setp.gt.f32 	%p21, %f115, 0f00000000;
	selp.f32 	%f116, 0f3F800000, 0f00000000, %p21;
	mul.f32 	%f117, %f128, %f116;
	sub.s64 	%rd36, %rd7, %rd29;
	add.s64 	%rd37, %rd36, %rd31;
	shl.b64 	%rd38, %rd37, 2;
	add.s64 	%rd39, %rd1, %rd38;
	st.global.f32 	[%rd39], %f117;
$L__BB3_23:
	ret;

}
	// .globl	_Z25update_weights_and_biasesPfS_jjjjS_jS_jjf
.visible .entry _Z25update_weights_and_biasesPfS_jjjjS_jS_jjf(
	.param .u64 .ptr .align 1 _Z25update_weights_and_biasesPfS_jjjjS_jS_jjf_param_0,
	.param .u64 .ptr .align 1 _Z25update_weights_and_biasesPfS_jjjjS_jS_jjf_param_1,
	.param .u32 _Z25update_weights_and_biasesPfS_jjjjS_jS_jjf_param_2,
	.param .u32 _Z25update_weights_and_biasesPfS_jjjjS_jS_jjf_param_3,
	.param .u32 _Z25update_weights_and_biasesPfS_jjjjS_jS_jjf_param_4,
	.param .u32 _Z25update_weights_and_biasesPfS_jjjjS_jS_jjf_param_5,
	.param .u64 .ptr .align 1 _Z25update_weights_and_biasesPfS_jjjjS_jS_jjf_param_6,
	.param .u32 _Z25update_weights_and_biasesPfS_jjjjS_jS_jjf_param_7,
	.param .u64 .ptr .align 1 _Z25update_weights_and_biasesPfS_jjjjS_jS_jjf_param_8,
	.param .u32 _Z25update_weights_and_biasesPfS_jjjjS_jS_jjf_param_9,
	.param .u32 _Z25update_weights_and_biasesPfS_jjjjS_jS_jjf_param_10,
	.param .f32 _Z25update_weights_and_biasesPfS_jjjjS_jS_jjf_param_11
)
{
	.reg .pred 	%p<19>;
	.reg .b32 	%r<95>;
	.reg .b32 	%f<120>;
	.reg .b64 	%rd<19>;
	// demoted variable
	.shared .align 4 .b8 _ZZ25update_weights_and_biasesPfS_jjjjS_jS_jjfE10neuron_out[1024];
	// demoted variable
	.shared .align 4 .b8 _ZZ25update_weights_and_biasesPfS_jjjjS_jS_jjfE6deltas[1024];
	ld.param.u32 	%r33, [_Z25update_weights_and_biasesPfS_jjjjS_jS_jjf_param_2];
	ld.param.u32 	%r34, [_Z25update_weights_and_biasesPfS_jjjjS_jS_jjf_param_3];
	ld.param.u32 	%r35, [_Z25update_weights_and_biasesPfS_jjjjS_jS_jjf_param_4];
	ld.param.u32 	%r36, [_Z25update_weights_and_biasesPfS_jjjjS_jS_jjf_param_5];
	ld.param.u64 	%rd5, [_Z25update_weights_and_biasesPfS_jjjjS_jS_jjf_param_6];
	ld.param.u32 	%r37, [_Z25update_weights_and_biasesPfS_jjjjS_jS_jjf_param_7];
	ld.param.u64 	%rd6, [_Z25update_weights_and_biasesPfS_jjjjS_jS_jjf_param_8];
	ld.param.u32 	%r38, [_Z25update_weights_and_biasesPfS_jjjjS_jS_jjf_param_9];
	ld.param.u32 	%r39, [_Z25update_weights_and_biasesPfS_jjjjS_jS_jjf_param_10];
	ld.param.f32 	%f31, [_Z25update_weights_and_biasesPfS_jjjjS_jS_jjf_param_11];
	mov.u32 	%r1, %tid.y;
	mov.u32 	%r2, %tid.x;
	mov.u32 	%r40, %ctaid.y;
	mov.u32 	%r41, %ctaid.x;
	shl.b32 	%r42, %r40, 4;
	add.s32 	%r3, %r42, %r1;
	setp.ge.u32 	%p1, %r3, %r35;
	shl.b32 	%r43, %r41, 4;
	add.s32 	%r4, %r43, %r2;
	setp.ge.u32 	%p2, %r4, %r36;
	or.pred  	%p3, %p1, %p2;
	@%p3 bra 	$L__BB4_19;
	shr.u32 	%r44, %r39, 4;
	and.b32  	%r45, %r39, 15;
	setp.ne.s32 	%p4, %r45, 0;
	selp.u32 	%r46, 1, 0, %p4;
	add.s32 	%r5, %r44, %r46;
	setp.eq.s32 	%p5, %r5, 0;
	mov.f32 	%f116, 0f00000000;
	mov.f32 	%f117, %f116;
	@%p5 bra 	$L__BB4_18;
	shl.b32 	%r48, %r1, 6;
	mov.u32 	%r49, _ZZ25update_weights_and_biasesPfS_jjjjS_jS_jjfE10neuron_out;
	add.s32 	%r6, %r49, %r48;
	add.s32 	%r7, %r3, %r37;
	add.s32 	%r8, %r4, %r38;
	shl.b32 	%r50, %r2, 2;
	mov.u32 	%r51, _ZZ25update_weights_and_biasesPfS_jjjjS_jS_jjfE6deltas;
	add.s32 	%r9, %r51, %r50;
	cvta.to.global.u64 	%rd1, %rd5;
	cvta.to.global.u64 	%rd2, %rd6;
	mov.f32 	%f117, 0f00000000;
	mov.b32 	%r88, 0;
	mov.f32 	%f116, %f117;
$L__BB4_3:
	shl.b32 	%r11, %r88, 4;
	add.s32 	%r12, %r11, 16;
	min.u32 	%r13, %r39, %r12;
	and.b32  	%r14, %r13, 7;
	sub.s32 	%r15, %r13, %r11;
	add.s32 	%r16, %r11, %r2;
	setp.ge.u32 	%p6, %r16, %r39;
	mov.f32 	%f101, 0f00000000;
	@%p6 bra 	$L__BB4_5;
	mad.lo.s32 	%r52, %r16, %r35, %r7;
	mul.wide.u32 	%rd7, %r52, 4;
	add.s64 	%rd8, %rd1, %rd7;
	ld.global.f32 	%f101, [%rd8];
$L__BB4_5:
	shl.b32 	%r53, %r2, 2;
	add.s32 	%r54, %r6, %r53;
	st.shared.f32 	[%r54], %f101;
	add.s32 	%r55, %r11, %r1;
	mad.lo.s32 	%r56, %r55, %r36, %r8;
	mul.wide.u32 	%rd9, %r56, 4;
	add.s64 	%rd10, %rd2, %rd9;
	ld.global.f32 	%f35, [%rd10];
	shl.b32 	%r57, %r1, 6;
	mov.u32 	%r58, _ZZ25update_weights_and_biasesPfS_jjjjS_jS_jjfE6deltas;
	add.s32 	%r59, %r58, %r57;
	add.s32 	%r60, %r59, %r53;
	st.shared.f32 	[%r60], %f35;
	bar.sync 	0;
	setp.gt.u32 	%p7, %r12, %r39;
	setp.eq.s32 	%p8, %r39, %r11;
	and.pred  	%p9, %p7, %p8;
	@%p9 bra 	$L__BB4_17;
	add.s32 	%r62, %r15, -1;
	setp.lt.u32 	%p10, %r62, 7;
	mov.b32 	%r93, 0;
	@%p10 bra 	$L__BB4_9;
	mov.u32 	%r64, _ZZ25update_weights_and_biasesPfS_jjjjS_jS_jjfE10neuron_out;
	add.s32 	%r65, %r57, %r64;
	add.s32 	%r90, %r65, 16;
	mov.u32 	%r67, _ZZ25update_weights_and_biasesPfS_jjjjS_jS_jjfE6deltas;
	add.s32 	%r68, %r53, %r67;
	add.s32 	%r89, %r68, 256;
	sub.s32 	%r93, %r15, %r14;
	add.s32 	%r69, %r11, %r14;
	sub.s32 	%r91, %r69, %r13;
$L__BB4_8:
	.pragma "nounroll";
	ld.shared.f32 	%f37, [%r90+-16];
	ld.shared.f32 	%f38, [%r89+-256];
	fma.rn.f32 	%f39, %f37, %f38, %f116;
	add.f32 	%f40, %f117, %f38;
	ld.shared.f32 	%f41, [%r90+-12];
	ld.shared.f32 	%f42, [%r89+-192];
	fma.rn.f32 	%f43, %f41, %f42, %f39;
	add.f32 	%f44, %f40, %f42;
	ld.shared.f32 	%f45, [%r90+-8];
	ld.shared.f32 	%f46, [%r89+-128];
	fma.rn.f32 	%f47, %f45, %f46, %f43;
	add.f32 	%f48, %f44, %f46;
	ld.shared.f32 	%f49, [%r90+-4];
	ld.shared.f32 	%f50, [%r89+-64];
	fma.rn.f32 	%f51, %f49, %f50, %f47;
	add.f32 	%f52, %f48, %f50;
	ld.shared.f32 	%f53, [%r90];
	ld.shared.f32 	%f54, [%r89];
	fma.rn.f32 	%f55, %f53, %f54, %f51;
	add.f32 	%f56, %f52, %f54;
	ld.shared.f32 	%f57, [%r90+4];
	ld.shared.f32 	%f58, [%r89+64];
	fma.rn.f32 	%f59, %f57, %f58, %f55;
	add.f32 	%f60, %f56, %f58;
	ld.shared.f32 	%f61, [%r90+8];
	ld.shared.f32 	%f62, [%r89+128];
	fma.rn.f32 	%f63, %f61, %f62, %f59;
	add.f32 	%f64, %f60, %f62;
	ld.shared.f32 	%f65, [%r90+12];
	ld.shared.f32 	%f66, [%r89+192];
	fma.rn.f32 	%f116, %f65, %f66, %f63;
	add.f32 	%f117, %f64, %f66;
	add.s32 	%r91, %r91, 8;
	add.s32 	%r90, %r90, 32;
	add.s32 	%r89, %r89, 512;
	setp.ne.s32 	%p11, %r91, 0;
	@%p11 bra 	$L__BB4_8;
$L__BB4_9:
	setp.eq.s32 	%p12, %r14, 0;
	@%p12 bra 	$L__BB4_17;
	setp.lt.u32 	%p13, %r14, 4;
	@%p13 bra 	$L__BB4_12;
	shl.b32 	%r70, %r93, 2;
	add.s32 	%r71, %r6, %r70;
	ld.shared.f32 	%f68, [%r71];
	shl.b32 	%r72, %r93, 6;
	add.s32 	%r73, %r9, %r72;
	ld.shared.f32 	%f69, [%r73];
	fma.rn.f32 	%f70, %f68, %f69, %f116;
	add.f32 	%f71, %f117, %f69;
	ld.shared.f32 	%f72, [%r71+4];
	ld.shared.f32 	%f73, [%r73+64];
	fma.rn.f32 	%f74, %f72, %f73, %f70;
	add.f32 	%f75, %f71, %f73;
	ld.shared.f32 	%f76, [%r71+8];
	ld.shared.f32 	%f77, [%r73+128];
	fma.rn.f32 	%f78, %f76, %f77, %f74;
	add.f32 	%f79, %f75, %f77;
	ld.shared.f32 	%f80, [%r71+12];
	ld.shared.f32 	%f81, [%r73+192];
	fma.rn.f32 	%f116, %f80, %f81, %f78;
	add.f32 	%f117, %f79, %f81;
	add.s32 	%r93, %r93, 4;
$L__BB4_12:
	and.b32  	%r74, %r13, 3;
	setp.eq.s32 	%p14, %r74, 0;
	@%p14 bra 	$L__BB4_17;
	setp.eq.s32 	%p15, %r74, 1;
	@%p15 bra 	$L__BB4_15;
	shl.b32 	%r76, %r93, 2;
	add.s32 	%r77, %r6, %r76;
	ld.shared.f32 	%f83, [%r77];
	shl.b32 	%r78, %r93, 6;
	add.s32 	%r79, %r9, %r78;
	ld.shared.f32 	%f84, [%r79];
	fma.rn.f32 	%f85, %f83, %f84, %f116;
	add.f32 	%f86, %f117, %f84;
	ld.shared.f32 	%f87, [%r77+4];
	ld.shared.f32 	%f88, [%r79+64];
	fma.rn.f32 	%f116, %f87, %f88, %f85;
	add.f32 	%f117, %f86, %f88;
	add.s32 	%r93, %r93, 2;
$L__BB4_15:
	and.b32  	%r80, %r13, 1;
	setp.eq.b32 	%p16, %r80, 1;
	not.pred 	%p17, %p16;
	@%p17 bra 	$L__BB4_17;
	shl.b32 	%r81, %r93, 2;
	add.s32 	%r82, %r6, %r81;
	ld.shared.f32 	%f89, [%r82];
	shl.b32 	%r83, %r93, 6;
	add.s32 	%r84, %r9, %r83;
	ld.shared.f32 	%f90, [%r84];
	fma.rn.f32 	%f116, %f89, %f90, %f116;
	add.f32 	%f117, %f117, %f90;
$L__BB4_17:
	bar.sync 	0;
	add.s32 	%r88, %r88, 1;
	setp.ne.s32 	%p18, %r88, %r5;
	@%p18 bra 	$L__BB4_3;
$L__BB4_18:
	ld.param.u64 	%rd18, [_Z25update_weights_and_biasesPfS_jjjjS_jS_jjf_param_1];
	ld.param.u64 	%rd17, [_Z25update_weights_and_biasesPfS_jjjjS_jS_jjf_param_0];
	add.s32 	%r85, %r4, %r33;
	mad.lo.s32 	%r86, %r36, %r3, %r85;
	cvta.to.global.u64 	%rd11, %rd17;
	mul.wide.u32 	%rd12, %r86, 4;
	add.s64 	%rd13, %rd11, %rd12;
	neg.f32 	%f91, %f31;
	mul.f32 	%f92, %f116, %f91;
	cvt.rn.f32.u32 	%f93, %r39;
	div.rn.f32 	%f94, %f92, %f93;
	atom.global.add.f32 	%f95, [%rd13], %f94;
	add.s32 	%r87, %r34, %r4;
	cvta.to.global.u64 	%rd14, %rd18;
	mul.wide.u32 	%rd15, %r87, 4;
	add.s64 	%rd16, %rd14, %rd15;
	mul.f32 	%f96, %f117, %f91;
	div.rn.f32 	%f97, %f96, %f93;
	atom.global.add.f32 	%f98, [%rd16], %f97;
$L__BB4_19:
	ret;

}


// ===== COMPILED SASS (sm_100) =====

	.target	sm_100

	.elftype	@"ET_EXEC"


//--------------------- .note.nv.tkinfo           --------------------------
	.section	.note.nv.tkinfo,"",@"SHT_NOTE"
	.sectionflags	@"SHF_NOTE_NV_TKINFO"
	.tkinfo
        /*0018*/ 	.word	0x00000002
        /*0030*/ 	.string	""
        /*0030*/ 	.string	"ptxas"
        /*0030*/ 	.string	"Cuda compilation tools, release 13.0, V13.0.88"
        /*0030*/ 	.string	"Build cuda_13.0.r13.0/compiler.36424714_0"
        /*0030*/ 	.string	"-arch sm_100 -m 64 "



//--------------------- .note.nv.cuinfo           --------------------------
	.section	.note.nv.cuinfo,"",@"SHT_NOTE"
	.sectionflags	@"SHF_NOTE_NV_CUINFO"
        /*0018*/ 	.short	0x0002
        /*001a*/ 	.short	0x0064
        /*001c*/ 	.short	0x0082
	.zero		2


//--------------------- .nv.info                  --------------------------
	.section	.nv.info,"",@"SHT_CUDA_INFO"
	.align	4


	//----- nvinfo : EIATTR_REGCOUNT
	.align		4
        /*0000*/ 	.byte	0x04, 0x2f
        /*0002*/ 	.short	(.L_1 - .L_0)
	.align		4
.L_0:
        /*0004*/ 	.word	index@(_Z22cost_function_backpropPfS_jS_jS_jjj)
        /*0008*/ 	.word	0x00000012


	//----- nvinfo : EIATTR_FRAME_SIZE
	.align		4
.L_1:
        /*000c*/ 	.byte	0x04, 0x11
        /*000e*/ 	.short	(.L_3 - .L_2)
	.align		4
.L_2:
        /*0010*/ 	.word	index@(_Z22cost_function_backpropPfS_jS_jS_jjj)
        /*0014*/ 	.word	0x00000000


	//----- nvinfo : EIATTR_REGCOUNT
	.align		4
.L_3:
        /*0018*/ 	.byte	0x04, 0x2f
        /*001a*/ 	.short	(.L_5 - .L_4)
	.align		4
.L_4:
        /*001c*/ 	.word	index@(_Z14evaluate_errorPfjjS_jS_)
        /*0020*/ 	.word	0x0000001a


	//----- nvinfo : EIATTR_FRAME_SIZE
	.align		4
.L_5:
        /*0024*/ 	.byte	0x04, 0x11
        /*0026*/ 	.short	(.L_7 - .L_6)
	.align		4
.L_6:
        /*0028*/ 	.word	index@($__internal_1_$__cuda_sm3x_div_rn_noftz_f32_slowpath)
        /*002c*/ 	.word	0x00000000


	//----- nvinfo : EIATTR_FRAME_SIZE
	.align		4
.L_7:
        /*0030*/ 	.byte	0x04, 0x11
        /*0032*/ 	.short	(.L_9 - .L_8)
	.align		4
.L_8:
        /*0034*/ 	.word	index@(_Z14evaluate_errorPfjjS_jS_)
        /*0038*/ 	.word	0x00000000


	//----- nvinfo : EIATTR_REGCOUNT
	.align		4
.L_9:
        /*003c*/ 	.byte	0x04, 0x2f
        /*003e*/ 	.short	(.L_11 - .L_10)
	.align		4
.L_10:
        /*0040*/ 	.word	index@(_Z31propagate_forward_fcn_gpu_trainPfS_S_S_jjjllll)
        /*0044*/ 	.word	0x00000020


	//----- nvinfo : EIATTR_FRAME_SIZE
	.align		4
.L_11:
        /*0048*/ 	.byte	0x04, 0x11
        /*004a*/ 	.short	(.L_13 - .L_12)
	.align		4
.L_12:
        /*004c*/ 	.word	index@(_Z31propagate_forward_fcn_gpu_trainPfS_S_S_jjjllll)
        /*0050*/ 	.word	0x00000000


	//----- nvinfo : EIATTR_REGCOUNT
	.align		4
.L_13:
        /*0054*/ 	.byte	0x04, 0x2f
        /*0056*/ 	.short	(.L_15 - .L_14)
	.align		4
.L_14:
        /*0058*/ 	.word	index@(_Z27backpropagate_fcn_gpu_trainPflS_lS_ljjj)
        /*005c*/ 	.word	0x00000020


	//----- nvinfo : EIATTR_FRAME_SIZE
	.align		4
.L_15:
        /*0060*/ 	.byte	0x04, 0x11
        /*0062*/ 	.short	(.L_17 - .L_16)
	.align		4
.L_16:
        /*0064*/ 	.word	index@(_Z27backpropagate_fcn_gpu_trainPflS_lS_ljjj)
        /*0068*/ 	.word	0x00000000


	//----- nvinfo : EIATTR_REGCOUNT
	.align		4
.L_17:
        /*006c*/ 	.byte	0x04, 0x2f
        /*006e*/ 	.short	(.L_19 - .L_18)
	.align		4
.L_18:
        /*0070*/ 	.word	index@(_Z25update_weights_and_biasesPfS_jjjjS_jS_jjf)
        /*0074*/ 	.word	0x00000020


	//----- nvinfo : EIATTR_FRAME_SIZE
	.align		4
.L_19:
        /*0078*/ 	.byte	0x04, 0x11
        /*007a*/ 	.short	(.L_21 - .L_20)
	.align		4
.L_20:
        /*007c*/ 	.word	index@($__internal_0_$__cuda_sm3x_div_rn_noftz_f32_slowpath)
        /*0080*/ 	.word	0x00000000


	//----- nvinfo : EIATTR_FRAME_SIZE
	.align		4
.L_21:
        /*0084*/ 	.byte	0x04, 0x11
        /*0086*/ 	.short	(.L_23 - .L_22)
	.align		4
.L_22:
        /*0088*/ 	.word	index@(_Z25update_weights_and_biasesPfS_jjjjS_jS_jjf)
        /*008c*/ 	.word	0x00000000


	//----- nvinfo : EIATTR_MIN_STACK_SIZE
	.align		4
.L_23:
        /*0090*/ 	.byte	0x04, 0x12
        /*0092*/ 	.short	(.L_25 - .L_24)
	.align		4
.L_24:
        /*0094*/ 	.word	index@(_Z25update_weights_and_biasesPfS_jjjjS_jS_jjf)
        /*0098*/ 	.word	0x00000000


	//----- nvinfo : EIATTR_MIN_STACK_SIZE
	.align		4
.L_25:
        /*009c*/ 	.byte	0x04, 0x12
        /*009e*/ 	.short	(.L_27 - .L_26)
	.align		4
.L_26:
        /*00a0*/ 	.word	index@(_Z27backpropagate_fcn_gpu_trainPflS_lS_ljjj)
        /*00a4*/ 	.word	0x00000000


	//----- nvinfo : EIATTR_MIN_STACK_SIZE
	.align		4
.L_27:
        /*00a8*/ 	.byte	0x04, 0x12
        /*00aa*/ 	.short	(.L_29 - .L_28)
	.align		4
.L_28:
        /*00ac*/ 	.word	index@(_Z31propagate_forward_fcn_gpu_trainPfS_S_S_jjjllll)
        /*00b0*/ 	.word	0x00000000


	//----- nvinfo : EIATTR_MIN_STACK_SIZE
	.align		4
.L_29:
        /*00b4*/ 	.byte	0x04, 0x12
        /*00b6*/ 	.short	(.L_31 - .L_30)
	.align		4
.L_30:
        /*00b8*/ 	.word	index@(_Z14evaluate_errorPfjjS_jS_)
        /*00bc*/ 	.word	0x00000000


	//----- nvinfo : EIATTR_MIN_STACK_SIZE
	.align		4
.L_31:
        /*00c0*/ 	.byte	0x04, 0x12
        /*00c2*/ 	.short	(.L_33 - .L_32)
	.align		4
.L_32:
        /*00c4*/ 	.word	index@(_Z22cost_function_backpropPfS_jS_jS_jjj)
        /*00c8*/ 	.word	0x00000000
.L_33:


//--------------------- .nv.compat                --------------------------
	.section	.nv.compat,"",@"SHT_CUDA_COMPAT_INFO"
	.align	4
        /*0000*/ 	.byte	0x02, 0x09, 0x00, 0x00, 0x02, 0x02, 0x01, 0x00, 0x02, 0x05, 0x05, 0x00, 0x03, 0x07, 0x01, 0x01
        /*0010*/ 	.byte	0x02, 0x03, 0x00, 0x00, 0x02, 0x06, 0x01, 0x00, 0x04, 0x0b, 0x08, 0x00, 0x01, 0x00, 0x00, 0x00
        /*0020*/ 	.byte	0x00, 0x00, 0x00, 0x00


//--------------------- .nv.info._Z25update_weights_and_biasesPfS_jjjjS_jS_jjf --------------------------
	.section	.nv.info._Z25update_weights_and_biasesPfS_jjjjS_jS_jjf,"",@"SHT_CUDA_INFO"
	.sectionflags	@""
	.align	4


	//----- nvinfo : EIATTR_CUDA_API_VERSION
	.align		4
        /*0000*/ 	.byte	0x04, 0x37
        /*0002*/ 	.short	(.L_35 - .L_34)
.L_34:
        /*0004*/ 	.word	0x00000082


	//----- nvinfo : EIATTR_KPARAM_INFO
	.align		4
.L_35:
        /*0008*/ 	.byte	0x04, 0x17
        /*000a*/ 	.short	(.L_37 - .L_36)
.L_36:
        /*000c*/ 	.word	0x00000000
        /*0010*/ 	.short	0x000b
        /*0012*/ 	.short	0x0040
        /*0014*/ 	.byte	0x00, 0xf0, 0x11, 0x00


	//----- nvinfo : EIATTR_KPARAM_INFO
	.align		4
.L_37:
        /*0018*/ 	.byte	0x04, 0x17
        /*001a*/ 	.short	(.L_39 - .L_38)
.L_38:
        /*001c*/ 	.word	0x00000000
        /*0020*/ 	.short	0x000a
        /*0022*/ 	.short	0x003c
        /*0024*/ 	.byte	0x00, 0xf0, 0x11, 0x00


	//----- nvinfo : EIATTR_KPARAM_INFO
	.align		4
.L_39:
        /*0028*/ 	.byte	0x04, 0x17
        /*002a*/ 	.short	(.L_41 - .L_40)
.L_40:
        /*002c*/ 	.word	0x00000000
        /*0030*/ 	.short	0x0009
        /*0032*/ 	.short	0x0038
        /*0034*/ 	.byte	0x00, 0xf0, 0x11, 0x00


	//----- nvinfo : EIATTR_KPARAM_INFO
	.align		4
.L_41:
        /*0038*/ 	.byte	0x04, 0x17
        /*003a*/ 	.short	(.L_43 - .L_42)
.L_42:
        /*003c*/ 	.word	0x00000000
        /*0040*/ 	.short	0x0008
        /*0042*/ 	.short	0x0030
        /*0044*/ 	.byte	0x00, 0xf5, 0x21, 0x00


	//----- nvinfo : EIATTR_KPARAM_INFO
	.align		4
.L_43:
        /*0048*/ 	.byte	0x04, 0x17
        /*004a*/ 	.short	(.L_45 - .L_44)
.L_44:
        /*004c*/ 	.word	0x00000000
        /*0050*/ 	.short	0x0007
        /*0052*/ 	.short	0x0028
        /*0054*/ 	.byte	0x00, 0xf0, 0x11, 0x00


	//----- nvinfo : EIATTR_KPARAM_INFO
	.align		4
.L_45:
        /*0058*/ 	.byte	0x04, 0x17
        /*005a*/ 	.short	(.L_47 - .L_46)
.L_46:
        /*005c*/ 	.word	0x00000000
        /*0060*/ 	.short	0x0006
        /*0062*/ 	.short	0x0020
        /*0064*/ 	.byte	0x00, 0xf5, 0x21, 0x00


	//----- nvinfo : EIATTR_KPARAM_INFO
	.align		4
.L_47:
        /*0068*/ 	.byte	0x04, 0x17
        /*006a*/ 	.short	(.L_49 - .L_48)
.L_48:
        /*006c*/ 	.word	0x00000000
        /*0070*/ 	.short	0x0005
        /*0072*/ 	.short	0x001c
        /*0074*/ 	.byte	0x00, 0xf0, 0x11, 0x00


	//----- nvinfo : EIATTR_KPARAM_INFO
	.align		4
.L_49:
        /*0078*/ 	.byte	0x04, 0x17
        /*007a*/ 	.short	(.L_51 - .L_50)
.L_50:
        /*007c*/ 	.word	0x00000000
        /*0080*/ 	.short	0x0004
        /*0082*/ 	.short	0x0018
        /*0084*/ 	.byte	0x00, 0xf0, 0x11, 0x00


	//----- nvinfo : EIATTR_KPARAM_INFO
	.align		4
.L_51:
        /*0088*/ 	.byte	0x04, 0x17
        /*008a*/ 	.short	(.L_53 - .L_52)
.L_52:
        /*008c*/ 	.word	0x00000000
        /*0090*/ 	.short	0x0003
        /*0092*/ 	.short	0x0014
        /*0094*/ 	.byte	0x00, 0xf0, 0x11, 0x00


	//----- nvinfo : EIATTR_KPARAM_INFO
	.align		4
.L_53:
        /*0098*/ 	.byte	0x04, 0x17
        /*009a*/ 	.short	(.L_55 - .L_54)
.L_54:
        /*009c*/ 	.word	0x00000000
        /*00a0*/ 	.short	0x0002
        /*00a2*/ 	.short	0x0010
        /*00a4*/ 	.byte	0x00, 0xf0, 0x11, 0x00


	//----- nvinfo : EIATTR_KPARAM_INFO
	.align		4
.L_55:
        /*00a8*/ 	.byte	0x04, 0x17
        /*00aa*/ 	.short	(.L_57 - .L_56)
.L_56:
        /*00ac*/ 	.word	0x00000000
        /*00b0*/ 	.short	0x0001
        /*00b2*/ 	.short	0x0008
        /*00b4*/ 	.byte	0x00, 0xf5, 0x21, 0x00


	//----- nvinfo : EIATTR_KPARAM_INFO
	.align		4
.L_57:
        /*00b8*/ 	.byte	0x04, 0x17
        /*00ba*/ 	.short	(.L_59 - .L_58)
.L_58:
        /*00bc*/ 	.word	0x00000000
        /*00c0*/ 	.short	0x0000
        /*00c2*/ 	.short	0x0000
        /*00c4*/ 	.byte	0x00, 0xf5, 0x21, 0x00


	//----- nvinfo : EIATTR_SPARSE_MMA_MASK
	.align		4
.L_59:
        /*00c8*/ 	.byte	0x03, 0x50
        /*00ca*/ 	.short	0x0000


	//----- nvinfo : EIATTR_MAXREG_COUNT
	.align		4
        /*00cc*/ 	.byte	0x03, 0x1b
        /*00ce*/ 	.short	0x00ff


	//----- nvinfo : EIATTR_NUM_BARRIERS
	.align		4
        /*00d0*/ 	.byte	0x02, 0x4c
        /*00d2*/ 	.byte	0x01
	.zero		1


	//----- nvinfo : EIATTR_MERCURY_ISA_VERSION
	.align		4
        /*00d4*/ 	.byte	0x03, 0x5f
        /*00d6*/ 	.short	0x0101


	//----- nvinfo : EIATTR_VRC_CTA_INIT_COUNT
	.align		4
        /*00d8*/ 	.byte	0x02, 0x4a
	.zero		1
	.zero		1


	//----- nvinfo : EIATTR_EXIT_INSTR_OFFSETS
	.align		4
        /*00dc*/ 	.byte	0x04, 0x1c
        /*00de*/ 	.short	(.L_61 - .L_60)


	//   ....[0]....
.L_60:
        /*00e0*/ 	.word	0x000000a0


	//   ....[1]....
        /*00e4*/ 	.word	0x00000cd0


	//----- nvinfo : EIATTR_CRS_STACK_SIZE
	.align		4
.L_61:
        /*00e8*/ 	.byte	0x04, 0x1e
        /*00ea*/ 	.short	(.L_63 - .L_62)
.L_62:
        /*00ec*/ 	.word	0x00000000


	//----- nvinfo : EIATTR_CBANK_PARAM_SIZE
	.align		4
.L_63:
        /*00f0*/ 	.byte	0x03, 0x19
        /*00f2*/ 	.short	0x0044


	//----- nvinfo : EIATTR_PARAM_CBANK
	.align		4
        /*00f4*/ 	.byte	0x04, 0x0a
        /*00f6*/ 	.short	(.L_65 - .L_64)
	.align		4
.L_64:
        /*00f8*/ 	.word	index@(.nv.constant0._Z25update_weights_and_biasesPfS_jjjjS_jS_jjf)
        /*00fc*/ 	.short	0x0380
        /*00fe*/ 	.short	0x0044


	//----- nvinfo : EIATTR_SW_WAR
	.align		4
.L_65:
        /*0100*/ 	.byte	0x04, 0x36
        /*0102*/ 	.short	(.L_67 - .L_66)
.L_66:
        /*0104*/ 	.word	0x00000008
.L_67:


//--------------------- .nv.info._Z27backpropagate_fcn_gpu_trainPflS_lS_ljjj --------------------------
	.section	.nv.info._Z27backpropagate_fcn_gpu_trainPflS_lS_ljjj,"",@"SHT_CUDA_INFO"
	.sectionflags	@""
	.align	4


	//----- nvinfo : EIATTR_CUDA_API_VERSION
	.align		4
        /*0000*/ 	.byte	0x04, 0x37
        /*0002*/ 	.short	(.L_69 - .L_68)
.L_68:
        /*0004*/ 	.word	0x00000082


	//----- nvinfo : EIATTR_KPARAM_INFO
	.align		4
.L_69:
        /*0008*/ 	.byte	0x04, 0x17
        /*000a*/ 	.short	(.L_71 - .L_70)
.L_70:
        /*000c*/ 	.word	0x00000000
        /*0010*/ 	.short	0x0008
        /*0012*/ 	.short	0x0038
        /*0014*/ 	.byte	0x00, 0xf0, 0x11, 0x00


	//----- nvinfo : EIATTR_KPARAM_INFO
	.align		4
.L_71:
        /*0018*/ 	.byte	0x04, 0x17
        /*001a*/ 	.short	(.L_73 - .L_72)
.L_72:
        /*001c*/ 	.word	0x00000000
        /*0020*/ 	.short	0x0007
        /*0022*/ 	.short	0x0034
        /*0024*/ 	.byte	0x00, 0xf0, 0x11, 0x00


	//----- nvinfo : EIATTR_KPARAM_INFO
	.align		4
.L_73:
        /*0028*/ 	.byte	0x04, 0x17
        /*002a*/ 	.short	(.L_75 - .L_74)
.L_74:
        /*002c*/ 	.word	0x00000000
        /*0030*/ 	.short	0x0006
        /*0032*/ 	.short	0x0030
        /*0034*/ 	.byte	0x00, 0xf0, 0x11, 0x00


	//----- nvinfo : EIATTR_KPARAM_INFO
	.align		4
.L_75:
        /*0038*/ 	.byte	0x04, 0x17
        /*003a*/ 	.short	(.L_77 - .L_76)
.L_76:
        /*003c*/ 	.word	0x00000000
        /*0040*/ 	.short	0x0005
        /*0042*/ 	.short	0x0028
        /*0044*/ 	.byte	0x00, 0xf0, 0x21, 0x00


	//----- nvinfo : EIATTR_KPARAM_INFO
	.align		4
.L_77:
        /*0048*/ 	.byte	0x04, 0x17
        /*004a*/ 	.short	(.L_79 - .L_78)
.L_78:
        /*004c*/ 	.word	0x00000000
        /*0050*/ 	.short	0x0004
        /*0052*/ 	.short	0x0020
        /*0054*/ 	.byte	0x00, 0xf5, 0x21, 0x00


	//----- nvinfo : EIATTR_KPARAM_INFO
	.align		4
.L_79:
        /*0058*/ 	.byte	0x04, 0x17
        /*005a*/ 	.short	(.L_81 - .L_80)
.L_80:
        /*005c*/ 	.word	0x00000000
        /*0060*/ 	.short	0x0003
        /*0062*/ 	.short	0x0018
        /*0064*/ 	.byte	0x00, 0xf0, 0x21, 0x00


	//----- nvinfo : EIATTR_KPARAM_INFO
	.align		4
.L_81:
        /*0068*/ 	.byte	0x04, 0x17
        /*006a*/ 	.short	(.L_83 - .L_82)
.L_82:
        /*006c*/ 	.word	0x00000000
        /*0070*/ 	.short	0x0002
        /*0072*/ 	.short	0x0010
        /*0074*/ 	.byte	0x00, 0xf5, 0x21, 0x00


	//----- nvinfo : EIATTR_KPARAM_INFO
	.align		4
.L_83:
        /*0078*/ 	.byte	0x04, 0x17
        /*007a*/ 	.short	(.L_85 - .L_84)
.L_84:
        /*007c*/ 	.word	0x00000000
        /*0080*/ 	.short	0x0001
        /*0082*/ 	.short	0x0008
        /*0084*/ 	.byte	0x00, 0xf0, 0x21, 0x00


	//----- nvinfo : EIATTR_KPARAM_INFO
	.align		4
.L_85:
        /*0088*/ 	.byte	0x04, 0x17
        /*008a*/ 	.short	(.L_87 - .L_86)
.L_86:
        /*008c*/ 	.word	0x00000000
        /*0090*/ 	.short	0x0000
        /*0092*/ 	.short	0x0000
        /*0094*/ 	.byte	0x00, 0xf5, 0x21, 0x00


	//----- nvinfo : EIATTR_SPARSE_MMA_MASK
	.align		4
.L_87:
        /*0098*/ 	.byte	0x03, 0x50
        /*009a*/ 	.short	0x0000


	//----- nvinfo : EIATTR_MAXREG_COUNT
	.align		4
        /*009c*/ 	.byte	0x03, 0x1b
        /*009e*/ 	.short	0x00ff


	//----- nvinfo : EIATTR_NUM_BARRIERS
	.align		4
        /*00a0*/ 	.byte	0x02, 0x4c
        /*00a2*/ 	.byte	0x01
	.zero		1


	//----- nvinfo : EIATTR_MERCURY_ISA_VERSION
	.align		4
        /*00a4*/ 	.byte	0x03, 0x5f
        /*00a6*/ 	.short	0x0101


	//----- nvinfo : EIATTR_VRC_CTA_INIT_COUNT
	.align		4
        /*00a8*/ 	.byte	0x02, 0x4a
	.zero		1
	.zero		1


	//----- nvinfo : EIATTR_EXIT_INSTR_OFFSETS
	.align		4
        /*00ac*/ 	.byte	0x04, 0x1c
        /*00ae*/ 	.short	(.L_89 - .L_88)


	//   ....[0]....
.L_88:
        /*00b0*/ 	.word	0x00000ca0


	//   ....[1]....
        /*00b4*/ 	.word	0x00000dd0


	//----- nvinfo : EIATTR_CBANK_PARAM_SIZE
	.align		4
.L_89:
        /*00b8*/ 	.byte	0x03, 0x19
        /*00ba*/ 	.short	0x003c


	//----- nvinfo : EIATTR_PARAM_CBANK
	.align		4
        /*00bc*/ 	.byte	0x04, 0x0a
        /*00be*/ 	.short	(.L_91 - .L_90)
	.align		4
.L_90:
        /*00c0*/ 	.word	index@(.nv.constant0._Z27backpropagate_fcn_gpu_trainPflS_lS_ljjj)
        /*00c4*/ 	.short	0x0380
        /*00c6*/ 	.short	0x003c


	//----- nvinfo : EIATTR_SW_WAR
	.align		4
.L_91:
        /*00c8*/ 	.byte	0x04, 0x36
        /*00ca*/ 	.short	(.L_93 - .L_92)
.L_92:
        /*00cc*/ 	.word	0x00000008
.L_93:


//--------------------- .nv.info._Z31propagate_forward_fcn_gpu_trainPfS_S_S_jjjllll --------------------------
	.section	.nv.info._Z31propagate_forward_fcn_gpu_trainPfS_S_S_jjjllll,"",@"SHT_CUDA_INFO"
	.sectionflags	@""
	.align	4


	//----- nvinfo : EIATTR_CUDA_API_VERSION
	.align		4
        /*0000*/ 	.byte	0x04, 0x37
        /*0002*/ 	.short	(.L_95 - .L_94)
.L_94:
        /*0004*/ 	.word	0x00000082


	//----- nvinfo : EIATTR_KPARAM_INFO
	.align		4
.L_95:
        /*0008*/ 	.byte	0x04, 0x17
        /*000a*/ 	.short	(.L_97 - .L_96)
.L_96:
        /*000c*/ 	.word	0x00000000
        /*0010*/ 	.short	0x000a
        /*0012*/ 	.short	0x0048
        /*0014*/ 	.byte	0x00, 0xf0, 0x21, 0x00


	//----- nvinfo : EIATTR_KPARAM_INFO
	.align		4
.L_97:
        /*0018*/ 	.byte	0x04, 0x17
        /*001a*/ 	.short	(.L_99 - .L_98)
.L_98:
        /*001c*/ 	.word	0x00000000
        /*0020*/ 	.short	0x0009
        /*0022*/ 	.short	0x0040
        /*0024*/ 	.byte	0x00, 0xf0, 0x21, 0x00


	//----- nvinfo : EIATTR_KPARAM_INFO
	.align		4
.L_99:
        /*0028*/ 	.byte	0x04, 0x17
        /*002a*/ 	.short	(.L_101 - .L_100)
.L_100:
        /*002c*/ 	.word	0x00000000
        /*0030*/ 	.short	0x0008
        /*0032*/ 	.short	0x0038
        /*0034*/ 	.byte	0x00, 0xf0, 0x21, 0x00


	//----- nvinfo : EIATTR_KPARAM_INFO
	.align		4
.L_101:
        /*0038*/ 	.byte	0x04, 0x17
        /*003a*/ 	.short	(.L_103 - .L_102)
.L_102:
        /*003c*/ 	.word	0x00000000
        /*0040*/ 	.short	0x0007
        /*0042*/ 	.short	0x0030
        /*0044*/ 	.byte	0x00, 0xf0, 0x21, 0x00


	//----- nvinfo : EIATTR_KPARAM_INFO
	.align		4
.L_103:
        /*0048*/ 	.byte	0x04, 0x17
        /*004a*/ 	.short	(.L_105 - .L_104)
.L_104:
        /*004c*/ 	.word	0x00000000
        /*0050*/ 	.short	0x0006
        /*0052*/ 	.short	0x0028
        /*0054*/ 	.byte	0x00, 0xf0, 0x11, 0x00


	//----- nvinfo : EIATTR_KPARAM_INFO
	.align		4
.L_105:
        /*0058*/ 	.byte	0x04, 0x17
        /*005a*/ 	.short	(.L_107 - .L_106)
.L_106:
        /*005c*/ 	.word	0x00000000
        /*0060*/ 	.short	0x0005
        /*0062*/ 	.short	0x0024
        /*0064*/ 	.byte	0x00, 0xf0, 0x11, 0x00


	//----- nvinfo : EIATTR_KPARAM_INFO
	.align		4
.L_107:
        /*0068*/ 	.byte	0x04, 0x17
        /*006a*/ 	.short	(.L_109 - .L_108)
.L_108:
        /*006c*/ 	.word	0x00000000
        /*0070*/ 	.short	0x0004
        /*0072*/ 	.short	0x0020
        /*0074*/ 	.byte	0x00, 0xf0, 0x11, 0x00


	//----- nvinfo : EIATTR_KPARAM_INFO
	.align		4
.L_109:
        /*0078*/ 	.byte	0x04, 0x17
        /*007a*/ 	.short	(.L_111 - .L_110)
.L_110:
        /*007c*/ 	.word	0x00000000
        /*0080*/ 	.short	0x0003
        /*0082*/ 	.short	0x0018
        /*0084*/ 	.byte	0x00, 0xf5, 0x21, 0x00


	//----- nvinfo : EIATTR_KPARAM_INFO
	.align		4
.L_111:
        /*0088*/ 	.byte	0x04, 0x17
        /*008a*/ 	.short	(.L_113 - .L_112)
.L_112:
        /*008c*/ 	.word	0x00000000
        /*0090*/ 	.short	0x0002
        /*0092*/ 	.short	0x0010
        /*0094*/ 	.byte	0x00, 0xf5, 0x21, 0x00


	//----- nvinfo : EIATTR_KPARAM_INFO
	.align		4
.L_113:
        /*0098*/ 	.byte	0x04, 0x17
        /*009a*/ 	.short	(.L_115 - .L_114)
.L_114:
        /*009c*/ 	.word	0x00000000
        /*00a0*/ 	.short	0x0001
        /*00a2*/ 	.short	0x0008
        /*00a4*/ 	.byte	0x00, 0xf5, 0x21, 0x00


	//----- nvinfo : EIATTR_KPARAM_INFO
	.align		4
.L_115:
        /*00a8*/ 	.byte	0x04, 0x17
        /*00aa*/ 	.short	(.L_117 - .L_116)
.L_116:
        /*00ac*/ 	.word	0x00000000
        /*00b0*/ 	.short	0x0000
        /*00b2*/ 	.short	0x0000
        /*00b4*/ 	.byte	0x00, 0xf5, 0x21, 0x00


	//----- nvinfo : EIATTR_SPARSE_MMA_MASK
	.align		4
.L_117:
        /*00b8*/ 	.byte	0x03, 0x50
        /*00ba*/ 	.short	0x0000


	//----- nvinfo : EIATTR_MAXREG_COUNT
	.align		4
        /*00bc*/ 	.byte	0x03, 0x1b
        /*00be*/ 	.short	0x00ff


	//----- nvinfo : EIATTR_NUM_BARRIERS
	.align		4
        /*00c0*/ 	.byte	0x02, 0x4c
        /*00c2*/ 	.byte	0x01
	.zero		1


	//----- nvinfo : EIATTR_MERCURY_ISA_VERSION
	.align		4
        /*00c4*/ 	.byte	0x03, 0x5f
        /*00c6*/ 	.short	0x0101


	//----- nvinfo : EIATTR_VRC_CTA_INIT_COUNT
	.align		4
        /*00c8*/ 	.byte	0x02, 0x4a
	.zero		1
	.zero		1


	//----- nvinfo : EIATTR_EXIT_INSTR_OFFSETS
	.align		4
        /*00cc*/ 	.byte	0x04, 0x1c
        /*00ce*/ 	.short	(.L_119 - .L_118)


	//   ....[0]....
.L_118:
        /*00d0*/ 	.word	0x00000ce0


	//   ....[1]....
        /*00d4*/ 	.word	0x00000e70


	//----- nvinfo : EIATTR_CBANK_PARAM_SIZE
	.align		4
.L_119:
        /*00d8*/ 	.byte	0x03, 0x19
        /*00da*/ 	.short	0x0050


	//----- nvinfo : EIATTR_PARAM_CBANK
	.align		4
        /*00dc*/ 	.byte	0x04, 0x0a
        /*00de*/ 	.short	(.L_121 - .L_120)
	.align		4
.L_120:
        /*00e0*/ 	.word	index@(.nv.constant0._Z31propagate_forward_fcn_gpu_trainPfS_S_S_jjjllll)
        /*00e4*/ 	.short	0x0380
        /*00e6*/ 	.short	0x0050


	//----- nvinfo : EIATTR_SW_WAR
	.align		4
.L_121:
        /*00e8*/ 	.byte	0x04, 0x36
        /*00ea*/ 	.short	(.L_123 - .L_122)
.L_122:
        /*00ec*/ 	.word	0x00000008
.L_123:


//--------------------- .nv.info._Z14evaluate_errorPfjjS_jS_ --------------------------
	.section	.nv.info._Z14evaluate_errorPfjjS_jS_,"",@"SHT_CUDA_INFO"
	.sectionflags	@""
	.align	4


	//----- nvinfo : EIATTR_CUDA_API_VERSION
	.align		4
        /*0000*/ 	.byte	0x04, 0x37
        /*0002*/ 	.short	(.L_125 - .L_124)
.L_124:
        /*0004*/ 	.word	0x00000082


	//----- nvinfo : EIATTR_KPARAM_INFO
	.align		4
.L_125:
        /*0008*/ 	.byte	0x04, 0x17
        /*000a*/ 	.short	(.L_127 - .L_126)
.L_126:
        /*000c*/ 	.word	0x00000000
        /*0010*/ 	.short	0x0005
        /*0012*/ 	.short	0x0020
        /*0014*/ 	.byte	0x00, 0xf5, 0x21, 0x00


	//----- nvinfo : EIATTR_KPARAM_INFO
	.align		4
.L_127:
        /*0018*/ 	.byte	0x04, 0x17
        /*001a*/ 	.short	(.L_129 - .L_128)
.L_128:
        /*001c*/ 	.word	0x00000000
        /*0020*/ 	.short	0x0004
        /*0022*/ 	.short	0x0018
        /*0024*/ 	.byte	0x00, 0xf0, 0x11, 0x00


	//----- nvinfo : EIATTR_KPARAM_INFO
	.align		4
.L_129:
        /*0028*/ 	.byte	0x04, 0x17
        /*002a*/ 	.short	(.L_131 - .L_130)
.L_130:
        /*002c*/ 	.word	0x00000000
        /*0030*/ 	.short	0x0003
        /*0032*/ 	.short	0x0010
        /*0034*/ 	.byte	0x00, 0xf5, 0x21, 0x00


	//----- nvinfo : EIATTR_KPARAM_INFO
	.align		4
.L_131:
        /*0038*/ 	.byte	0x04, 0x17
        /*003a*/ 	.short	(.L_133 - .L_132)
.L_132:
        /*003c*/ 	.word	0x00000000
        /*0040*/ 	.short	0x0002
        /*0042*/ 	.short	0x000c
        /*0044*/ 	.byte	0x00, 0xf0, 0x11, 0x00


	//----- nvinfo : EIATTR_KPARAM_INFO
	.align		4
.L_133:
        /*0048*/ 	.byte	0x04, 0x17
        /*004a*/ 	.short	(.L_135 - .L_134)
.L_134:
        /*004c*/ 	.word	0x00000000
        /*0050*/ 	.short	0x0001
        /*0052*/ 	.short	0x0008
        /*0054*/ 	.byte	0x00, 0xf0, 0x11, 0x00


	//----- nvinfo : EIATTR_KPARAM_INFO
	.align		4
.L_135:
        /*0058*/ 	.byte	0x04, 0x17
        /*005a*/ 	.short	(.L_137 - .L_136)
.L_136:
        /*005c*/ 	.word	0x00000000
        /*0060*/ 	.short	0x0000
        /*0062*/ 	.short	0x0000
        /*0064*/ 	.byte	0x00, 0xf5, 0x21, 0x00


	//----- nvinfo : EIATTR_SPARSE_MMA_MASK
	.align		4
.L_137:
        /*0068*/ 	.byte	0x03, 0x50
        /*006a*/ 	.short	0x0000


	//----- nvinfo : EIATTR_MAXREG_COUNT
	.align		4
        /*006c*/ 	.byte	0x03, 0x1b
        /*006e*/ 	.short	0x00ff


	//----- nvinfo : EIATTR_MERCURY_ISA_VERSION
	.align		4
        /*0070*/ 	.byte	0x03, 0x5f
        /*0072*/ 	.short	0x0101


	//----- nvinfo : EIATTR_VRC_CTA_INIT_COUNT
	.align		4
        /*0074*/ 	.byte	0x02, 0x4a
	.zero		1
	.zero		1


	//----- nvinfo : EIATTR_EXIT_INSTR_OFFSETS
	.align		4
        /*0078*/ 	.byte	0x04, 0x1c
        /*007a*/ 	.short	(.L_139 - .L_138)


	//   ....[0]....
.L_138:
        /*007c*/ 	.word	0x00000040


	//   ....[1]....
        /*0080*/ 	.word	0x00000db0


	//----- nvinfo : EIATTR_CRS_STACK_SIZE
	.align		4
.L_139:
        /*0084*/ 	.byte	0x04, 0x1e
        /*0086*/ 	.short	(.L_141 - .L_140)
.L_140:
        /*0088*/ 	.word	0x00000000


	//----- nvinfo : EIATTR_CBANK_PARAM_SIZE
	.align		4
.L_141:
        /*008c*/ 	.byte	0x03, 0x19
        /*008e*/ 	.short	0x0028


	//----- nvinfo : EIATTR_PARAM_CBANK
	.align		4
        /*0090*/ 	.byte	0x04, 0x0a
        /*0092*/ 	.short	(.L_143 - .L_142)
	.align		4
.L_142:
        /*0094*/ 	.word	index@(.nv.constant0._Z14evaluate_errorPfjjS_jS_)
        /*0098*/ 	.short	0x0380
        /*009a*/ 	.short	0x0028


	//----- nvinfo : EIATTR_SW_WAR
	.align		4
.L_143:
        /*009c*/ 	.byte	0x04, 0x36
        /*009e*/ 	.short	(.L_145 - .L_144)
.L_144:
        /*00a0*/ 	.word	0x00000008
.L_145:


//--------------------- .nv.info._Z22cost_function_backpropPfS_jS_jS_jjj --------------------------
	.section	.nv.info._Z22cost_function_backpropPfS_jS_jS_jjj,"",@"SHT_CUDA_INFO"
	.sectionflags	@""
	.align	4


	//----- nvinfo : EIATTR_CUDA_API_VERSION
	.align		4
        /*0000*/ 	.byte	0x04, 0x37
        /*0002*/ 	.short	(.L_147 - .L_146)
.L_146:
        /*0004*/ 	.word	0x00000082


	//----- nvinfo : EIATTR_KPARAM_INFO
	.align		4
.L_147:
        /*0008*/ 	.byte	0x04, 0x17
        /*000a*/ 	.short	(.L_149 - .L_148)
.L_148:
        /*000c*/ 	.word	0x00000000
        /*0010*/ 	.short	0x0008
        /*0012*/ 	.short	0x0038
        /*0014*/ 	.byte	0x00, 0xf0, 0x11, 0x00


	//----- nvinfo : EIATTR_KPARAM_INFO
	.align		4
.L_149:
        /*0018*/ 	.byte	0x04, 0x17
        /*001a*/ 	.short	(.L_151 - .L_150)
.L_150:
        /*001c*/ 	.word	0x00000000
        /*0020*/ 	.short	0x0007
        /*0022*/ 	.short	0x0034
        /*0024*/ 	.byte	0x00, 0xf0, 0x11, 0x00


	//----- nvinfo : EIATTR_KPARAM_INFO
	.align		4
.L_151:
        /*0028*/ 	.byte	0x04, 0x17
        /*002a*/ 	.short	(.L_153 - .L_152)
.L_152:
        /*002c*/ 	.word	0x00000000
        /*0030*/ 	.short	0x0006
        /*0032*/ 	.short	0x0030
        /*0034*/ 	.byte	0x00, 0xf0, 0x11, 0x00


	//----- nvinfo : EIATTR_KPARAM_INFO
	.align		4
.L_153:
        /*0038*/ 	.byte	0x04, 0x17
        /*003a*/ 	.short	(.L_155 - .L_154)
.L_154:
        /*003c*/ 	.word	0x00000000
        /*0040*/ 	.short	0x0005
        /*0042*/ 	.short	0x0028
        /*0044*/ 	.byte	0x00, 0xf5, 0x21, 0x00


	//----- nvinfo : EIATTR_KPARAM_INFO
	.align		4
.L_155:
        /*0048*/ 	.byte	0x04, 0x17
        /*004a*/ 	.short	(.L_157 - .L_156)
.L_156:
        /*004c*/ 	.word	0x00000000
        /*0050*/ 	.short	0x0004
        /*0052*/ 	.short	0x0020
        /*0054*/ 	.byte	0x00, 0xf0, 0x11, 0x00


	//----- nvinfo : EIATTR_KPARAM_INFO
	.align		4
.L_157:
        /*0058*/ 	.byte	0x04, 0x17
        /*005a*/ 	.short	(.L_159 - .L_158)
.L_158:
        /*005c*/ 	.word	0x00000000
        /*0060*/ 	.short	0x0003
        /*0062*/ 	.short	0x0018
        /*0064*/ 	.byte	0x00, 0xf5, 0x21, 0x00


	//----- nvinfo : EIATTR_KPARAM_INFO
	.align		4
.L_159:
        /*0068*/ 	.byte	0x04, 0x17
        /*006a*/ 	.short	(.L_161 - .L_160)
.L_160:
        /*006c*/ 	.word	0x00000000
        /*0070*/ 	.short	0x0002
        /*0072*/ 	.short	0x0010
        /*0074*/ 	.byte	0x00, 0xf0, 0x11, 0x00


	//----- nvinfo : EIATTR_KPARAM_INFO
	.align		4
.L_161:
        /*0078*/ 	.byte	0x04, 0x17
        /*007a*/ 	.short	(.L_163 - .L_162)
.L_162:
        /*007c*/ 	.word	0x00000000
        /*0080*/ 	.short	0x0001
        /*0082*/ 	.short	0x0008
        /*0084*/ 	.byte	0x00, 0xf5, 0x21, 0x00


	//----- nvinfo : EIATTR_KPARAM_INFO
	.align		4
.L_163:
        /*0088*/ 	.byte	0x04, 0x17
        /*008a*/ 	.short	(.L_165 - .L_164)
.L_164:
        /*008c*/ 	.word	0x00000000
        /*0090*/ 	.short	0x0000
        /*0092*/ 	.short	0x0000
        /*0094*/ 	.byte	0x00, 0xf5, 0x21, 0x00


	//----- nvinfo : EIATTR_SPARSE_MMA_MASK
	.align		4
.L_165:
        /*0098*/ 	.byte	0x03, 0x50
        /*009a*/ 	.short	0x0000


	//----- nvinfo : EIATTR_MAXREG_COUNT
	.align		4
        /*009c*/ 	.byte	0x03, 0x1b
        /*009e*/ 	.short	0x00ff


	//----- nvinfo : EIATTR_MERCURY_ISA_VERSION
	.align		4
        /*00a0*/ 	.byte	0x03, 0x5f
        /*00a2*/ 	.short	0x0101


	//----- nvinfo : EIATTR_VRC_CTA_INIT_COUNT
	.align		4
        /*00a4*/ 	.byte	0x02, 0x4a
	.zero		1
	.zero		1


	//----- nvinfo : EIATTR_EXIT_INSTR_OFFSETS
	.align		4
        /*00a8*/ 	.byte	0x04, 0x1c
        /*00aa*/ 	.short	(.L_167 - .L_166)


	//   ....[0]....
.L_166:
        /*00ac*/ 	.word	0x00000070


	//   ....[1]....
        /*00b0*/ 	.word	0x00000230


	//----- nvinfo : EIATTR_CBANK_PARAM_SIZE
	.align		4
.L_167:
        /*00b4*/ 	.byte	0x03, 0x19
        /*00b6*/ 	.short	0x003c


	//----- nvinfo : EIATTR_PARAM_CBANK
	.align		4
        /*00b8*/ 	.byte	0x04, 0x0a
        /*00ba*/ 	.short	(.L_169 - .L_168)
	.align		4
.L_168:
        /*00bc*/ 	.word	index@(.nv.constant0._Z22cost_function_backpropPfS_jS_jS_jjj)
        /*00c0*/ 	.short	0x0380
        /*00c2*/ 	.short	0x003c


	//----- nvinfo : EIATTR_SW_WAR
	.align		4
.L_169:
        /*00c4*/ 	.byte	0x04, 0x36
        /*00c6*/ 	.short	(.L_171 - .L_170)
.L_170:
        /*00c8*/ 	.word	0x00000008
.L_171:


//--------------------- .nv.callgraph             --------------------------
	.section	.nv.callgraph,"",@"SHT_CUDA_CALLGRAPH"
	.align	4
	.sectionentsize	8
	.align		4
        /*0000*/ 	.word	0x00000000
	.align		4
        /*0004*/ 	.word	0xffffffff
	.align		4
        /*0008*/ 	.word	0x00000000
	.align		4
        /*000c*/ 	.word	0xfffffffe
	.align		4
        /*0010*/ 	.word	0x00000000
	.align		4
        /*0014*/ 	.word	0xfffffffd
	.align		4
        /*0018*/ 	.word	0x00000000
	.align		4
        /*001c*/ 	.word	0xfffffffc


//--------------------- .text._Z25update_weights_and_biasesPfS_jjjjS_jS_jjf --------------------------
	.section	.text._Z25update_weights_and_biasesPfS_jjjjS_jS_jjf,"ax",@progbits
	.align	128
        .global         _Z25update_weights_and_biasesPfS_jjjjS_jS_jjf
        .type           _Z25update_weights_and_biasesPfS_jjjjS_jS_jjf,@function
        .size           _Z25update_weights_and_biasesPfS_jjjjS_jS_jjf,(.L_x_58 - _Z25update_weights_and_biasesPfS_jjjjS_jS_jjf)
        .other          _Z25update_weights_and_biasesPfS_jjjjS_jS_jjf,@"STO_CUDA_ENTRY STV_DEFAULT"
_Z25update_weights_and_biasesPfS_jjjjS_jS_jjf:
.text._Z25update_weights_and_biasesPfS_jjjjS_jS_jjf:
[----:B------:R-:W-:Y:S01]  /*0000*/  LDC R1, c[0x0][0x37c] ;  /* 0x0000df00ff017b82 */ /* 0x000fe20000000800 */
[----:B------:R-:W0:Y:S01]  /*0010*/  S2R R17, SR_TID.X ;  /* 0x0000000000117919 */ /* 0x000e220000002100 */
[----:B------:R-:W1:Y:S01]  /*0020*/  LDCU.64 UR10, c[0x0][0x398] ;  /* 0x00007300ff0a77ac */ /* 0x000e620008000a00 */
[----:B------:R-:W0:Y:S01]  /*0030*/  S2R R2, SR_CTAID.X ;  /* 0x0000000000027919 */ /* 0x000e220000002500 */
[----:B------:R-:W2:Y:S01]  /*0040*/  S2R R16, SR_TID.Y ;  /* 0x0000000000107919 */ /* 0x000ea20000002200 */
[----:B------:R-:W2:Y:S01]  /*0050*/  S2R R3, SR_CTAID.Y ;  /* 0x0000000000037919 */ /* 0x000ea20000002600 */
[----:B0-----:R-:W-:-:S05]  /*0060*/  IMAD R2, R2, 0x10, R17 ;  /* 0x0000001002027824 */ /* 0x001fca00078e0211 */
[----:B-1----:R-:W-:Y:S01]  /*0070*/  ISETP.GE.U32.AND P0, PT, R2, UR11, PT ;  /* 0x0000000b02007c0c */ /* 0x002fe2000bf06070 */
[----:B--2---:R-:W-:-:S05]  /*0080*/  IMAD R3, R3, 0x10, R16 ;  /* 0x0000001003037824 */ /* 0x004fca00078e0210 */
[----:B------:R-:W-:-:S13]  /*0090*/  ISETP.GE.U32.OR P0, PT, R3, UR10, P0 ;  /* 0x0000000a03007c0c */ /* 0x000fda0008706470 */
[----:B------:R-:W-:Y:S05]  /*00a0*/  @P0 EXIT ;  /* 0x000000000000094d */ /* 0x000fea0003800000 */
[----:B------:R-:W0:Y:S01]  /*00b0*/  LDCU UR10, c[0x0][0x3bc] ;  /* 0x00007780ff0a77ac */ /* 0x000e220008000800 */
[----:B------:R-:W-:Y:S02]  /*00c0*/  HFMA2 R11, -RZ, RZ, 0, 0 ;  /* 0x00000000ff0b7431 */ /* 0x000fe400000001ff */
[----:B------:R-:W-:Y:S01]  /*00d0*/  IMAD.MOV.U32 R8, RZ, RZ, RZ ;  /* 0x000000ffff087224 */ /* 0x000fe200078e00ff */
[----:B------:R-:W1:Y:S01]  /*00e0*/  LDCU.64 UR8, c[0x0][0x358] ;  /* 0x00006b00ff0877ac */ /* 0x000e620008000a00 */
[----:B0-----:R-:W-:Y:S02]  /*00f0*/  ULOP3.LUT UP0, URZ, UR10, 0xf, URZ, 0xc0, !UPT ;  /* 0x0000000f0aff7892 */ /* 0x001fe4000f80c0ff */
[----:B------:R-:W-:Y:S02]  /*0100*/  USHF.R.U32.HI UR4, URZ, 0x4, UR10 ;  /* 0x00000004ff047899 */ /* 0x000fe4000801160a */
[----:B------:R-:W-:-:S07]  /*0110*/  ULEA.HI UR7, UR10, 0x1, URZ, 0x1c ;  /* 0x000000010a077891 */ /* 0x000fce000f8fe0ff */
[----:B------:R-:W-:-:S04]  /*0120*/  @!UP0 UIADD3 UR7, UPT, UPT, UR4, URZ, URZ ;  /* 0x000000ff04078290 */ /* 0x000fc8000fffe0ff */
[----:B------:R-:W-:-:S09]  /*0130*/  UISETP.NE.AND UP0, UPT, UR7, URZ, UPT ;  /* 0x000000ff0700728c */ /* 0x000fd2000bf05270 */
[----:B-1----:R-:W-:Y:S05]  /*0140*/  BRA.U !UP0, `(.L_x_0) ;  /* 0x00000009082c7547 */ /* 0x002fea000b800000 */
[----:B------:R-:W0:Y:S01]  /*0150*/  S2UR UR6, SR_CgaCtaId ;  /* 0x00000000000679c3 */ /* 0x000e220000008800 */
[----:B------:R-:W1:Y:S01]  /*0160*/  LDCU UR10, c[0x0][0x3a8] ;  /* 0x00007500ff0a77ac */ /* 0x000e620008000800 */
[----:B------:R-:W-:Y:S01]  /*0170*/  IMAD.MOV.U32 R8, RZ, RZ, RZ ;  /* 0x000000ffff087224 */ /* 0x000fe200078e00ff */
[----:B------:R-:W-:Y:S01]  /*0180*/  MOV R15, RZ ;  /* 0x000000ff000f7202 */ /* 0x000fe20000000f00 */
[----:B------:R-:W-:Y:S01]  /*0190*/  IMAD.MOV.U32 R11, RZ, RZ, RZ ;  /* 0x000000ffff0b7224 */ /* 0x000fe200078e00ff */
[----:B------:R-:W2:Y:S01]  /*01a0*/  LDCU UR11, c[0x0][0x3b8] ;  /* 0x00007700ff0b77ac */ /* 0x000ea20008000800 */
[----:B------:R-:W-:Y:S02]  /*01b0*/  UMOV UR4, 0x400 ;  /* 0x0000040000047882 */ /* 0x000fe40000000000 */
[----:B------:R-:W-:Y:S01]  /*01c0*/  UIADD3 UR5, UPT, UPT, UR4, 0x400, URZ ;  /* 0x0000040004057890 */ /* 0x000fe2000fffe0ff */
[----:B-1----:R-:W-:Y:S01]  /*01d0*/  VIADD R14, R3, UR10 ;  /* 0x0000000a030e7c36 */ /* 0x002fe20008000000 */
[----:B--2---:R-:W-:Y:S01]  /*01e0*/  IADD3 R13, PT, PT, R2, UR11, RZ ;  /* 0x0000000b020d7c10 */ /* 0x004fe2000fffe0ff */
[----:B0-----:R-:W-:-:S02]  /*01f0*/  ULEA UR4, UR6, UR4, 0x18 ;  /* 0x0000000406047291 */ /* 0x001fc4000f8ec0ff */
[----:B------:R-:W-:-:S04]  /*0200*/  ULEA UR5, UR6, UR5, 0x18 ;  /* 0x0000000506057291 */ /* 0x000fc8000f8ec0ff */
[----:B------:R-:W-:Y:S02]  /*0210*/  LEA R12, R16, UR4, 0x6 ;  /* 0x00000004100c7c11 */ /* 0x000fe4000f8e30ff */
[----:B------:R-:W-:-:S07]  /*0220*/  LEA R0, R17, UR5, 0x2 ;  /* 0x0000000511007c11 */ /* 0x000fce000f8e10ff */
.L_x_6:
[----:B0-----:R-:W0:Y:S01]  /*0230*/  LDCU UR10, c[0x0][0x3bc] ;  /* 0x00007780ff0a77ac */ /* 0x001e220008000800 */
[----:B------:R-:W-:Y:S01]  /*0240*/  IMAD.SHL.U32 R9, R15, 0x10, RZ ;  /* 0x000000100f097824 */ /* 0x000fe200078e00ff */
[----:B------:R-:W1:Y:S01]  /*0250*/  LDC.64 R4, c[0x0][0x3b0] ;  /* 0x0000ec00ff047b82 */ /* 0x000e620000000a00 */
[----:B------:R-:W2:Y:S02]  /*0260*/  LDCU UR11, c[0x0][0x39c] ;  /* 0x00007380ff0b77ac */ /* 0x000ea40008000800 */
[C---:B------:R-:W-:Y:S01]  /*0270*/  IMAD.IADD R19, R9.reuse, 0x1, R17 ;  /* 0x0000000109137824 */ /* 0x040fe200078e0211 */
[----:B------:R-:W-:-:S04]  /*0280*/  IADD3 R10, PT, PT, R9, R16, RZ ;  /* 0x00000010090a7210 */ /* 0x000fc80007ffe0ff */
[----:B0-----:R-:W-:Y:S01]  /*0290*/  ISETP.GE.U32.AND P0, PT, R19, UR10, PT ;  /* 0x0000000a13007c0c */ /* 0x001fe2000bf06070 */
[----:B--2---:R-:W-:Y:S02]  /*02a0*/  IMAD R21, R10, UR11, R13 ;  /* 0x0000000b0a157c24 */ /* 0x004fe4000f8e020d */
[----:B------:R-:W-:Y:S02]  /*02b0*/  IMAD.MOV.U32 R10, RZ, RZ, RZ ;  /* 0x000000ffff0a7224 */ /* 0x000fe400078e00ff */
[----:B-1----:R-:W-:-:S08]  /*02c0*/  IMAD.WIDE.U32 R4, R21, 0x4, R4 ;  /* 0x0000000415047825 */ /* 0x002fd000078e0004 */
[----:B------:R-:W0:Y:S01]  /*02d0*/  @!P0 LDC R18, c[0x0][0x398] ;  /* 0x0000e600ff128b82 */ /* 0x000e220000000800 */
[----:B------:R-:W2:Y:S07]  /*02e0*/  LDG.E R4, desc[UR8][R4.64] ;  /* 0x0000000804047981 */ /* 0x000eae000c1e1900 */
[----:B------:R-:W1:Y:S01]  /*02f0*/  @!P0 LDC.64 R6, c[0x0][0x3a0] ;  /* 0x0000e800ff068b82 */ /* 0x000e620000000a00 */
[----:B0-----:R-:W-:-:S04]  /*0300*/  @!P0 IMAD R19, R19, R18, R14 ;  /* 0x0000001213138224 */ /* 0x001fc800078e020e */
[----:B-1----:R-:W-:-:S05]  /*0310*/  @!P0 IMAD.WIDE.U32 R6, R19, 0x4, R6 ;  /* 0x0000000413068825 */ /* 0x002fca00078e0006 */
[----:B------:R0:W3:Y:S01]  /*0320*/  @!P0 LDG.E R10, desc[UR8][R6.64] ;  /* 0x00000008060a8981 */ /* 0x0000e2000c1e1900 */
[----:B------:R-:W1:Y:S01]  /*0330*/  S2UR UR6, SR_CgaCtaId ;  /* 0x00000000000679c3 */ /* 0x000e620000008800 */
[----:B------:R-:W-:Y:S02]  /*0340*/  UMOV UR4, 0x400 ;  /* 0x0000040000047882 */ /* 0x000fe40000000000 */
[----:B------:R-:W-:Y:S01]  /*0350*/  UIADD3 UR5, UPT, UPT, UR4, 0x400, URZ ;  /* 0x0000040004057890 */ /* 0x000fe2000fffe0ff */
[----:B------:R-:W-:-:S03]  /*0360*/  ISETP.NE.AND P1, PT, R9, UR10, PT ;  /* 0x0000000a09007c0c */ /* 0x000fc6000bf25270 */
[----:B-1----:R-:W-:-:S06]  /*0370*/  ULEA UR5, UR6, UR5, 0x18 ;  /* 0x0000000506057291 */ /* 0x002fcc000f8ec0ff */
[----:B------:R-:W-:-:S04]  /*0380*/  LEA R18, R16, UR5, 0x6 ;  /* 0x0000000510127c11 */ /* 0x000fc8000f8e30ff */
[----:B------:R-:W-:Y:S01]  /*0390*/  LEA R23, R17, R18, 0x2 ;  /* 0x0000001211177211 */ /* 0x000fe200078e10ff */
[----:B------:R-:W-:-:S05]  /*03a0*/  VIADD R18, R9, 0x10 ;  /* 0x0000001009127836 */ /* 0x000fca0000000000 */
[C---:B------:R-:W-:Y:S01]  /*03b0*/  ISETP.GT.U32.AND P2, PT, R18.reuse, UR10, PT ;  /* 0x0000000a12007c0c */ /* 0x040fe2000bf44070 */
[----:B------:R-:W-:Y:S02]  /*03c0*/  IMAD R21, R17, 0x4, R12 ;  /* 0x0000000411157824 */ /* 0x000fe400078e020c */
[----:B------:R-:W-:Y:S01]  /*03d0*/  VIADD R15, R15, 0x1 ;  /* 0x000000010f0f7836 */ /* 0x000fe20000000000 */
[----:B------:R-:W-:-:S04]  /*03e0*/  VIMNMX.U32 R18, PT, PT, R18, UR10, PT ;  /* 0x0000000a12127c48 */ /* 0x000fc8000bfe0000 */
[----:B------:R-:W-:Y:S02]  /*03f0*/  ISETP.NE.AND P0, PT, R15, UR7, PT ;  /* 0x000000070f007c0c */ /* 0x000fe4000bf05270 */
[----:B------:R-:W-:Y:S02]  /*0400*/  LOP3.LUT R19, R18, 0x7, RZ, 0xc0, !PT ;  /* 0x0000000712137812 */ /* 0x000fe400078ec0ff */
[----:B0-----:R-:W-:Y:S01]  /*0410*/  IADD3 R6, PT, PT, -R9, R18, RZ ;  /* 0x0000001209067210 */ /* 0x001fe20007ffe1ff */
[----:B---3--:R0:W-:Y:S04]  /*0420*/  STS [R21], R10 ;  /* 0x0000000a15007388 */ /* 0x0081e80000000800 */
[----:B--2---:R0:W-:Y:S01]  /*0430*/  STS [R23], R4 ;  /* 0x0000000417007388 */ /* 0x0041e20000000800 */
[----:B------:R-:W-:Y:S06]  /*0440*/  BAR.SYNC.DEFER_BLOCKING 0x0 ;  /* 0x0000000000007b1d */ /* 0x000fec0000010000 */
[----:B------:R-:W-:Y:S05]  /*0450*/  @!P1 BRA P2, `(.L_x_1) ;  /* 0x0000000400609947 */ /* 0x000fea0001000000 */
[----:B0-----:R-:W-:Y:S01]  /*0460*/  VIADD R4, R6, 0xffffffff ;  /* 0xffffffff06047836 */ /* 0x001fe20000000000 */
[----:B------:R-:W-:Y:S02]  /*0470*/  ISETP.NE.AND P1, PT, R19, RZ, PT ;  /* 0x000000ff1300720c */ /* 0x000fe40003f25270 */
[----:B------:R-:W-:Y:S02]  /*0480*/  MOV R21, RZ ;  /* 0x000000ff00157202 */ /* 0x000fe40000000f00 */
[----:B------:R-:W-:-:S13]  /*0490*/  ISETP.GE.U32.AND P2, PT, R4, 0x7, PT ;  /* 0x000000070400780c */ /* 0x000fda0003f46070 */
[----:B------:R-:W-:Y:S05]  /*04a0*/  @!P2 BRA `(.L_x_2) ;  /* 0x000000000098a947 */ /* 0x000fea0003800000 */
[----:B------:R-:W-:Y:S01]  /*04b0*/  ULEA UR4, UR6, UR4, 0x18 ;  /* 0x0000000406047291 */ /* 0x000fe2000f8ec0ff */
[----:B------:R-:W-:Y:S01]  /*04c0*/  LEA R0, R17, UR5, 0x2 ;  /* 0x0000000511007c11 */ /* 0x000fe2000f8e10ff */
[--C-:B------:R-:W-:Y:S01]  /*04d0*/  IMAD.IADD R21, R6, 0x1, -R19.reuse ;  /* 0x0000000106157824 */ /* 0x100fe200078e0a13 */
[----:B------:R-:W-:Y:S02]  /*04e0*/  IADD3 R20, PT, PT, -R18, R9, R19 ;  /* 0x0000000912147210 */ /* 0x000fe40007ffe113 */
[----:B------:R-:W-:Y:S02]  /*04f0*/  IADD3 R24, PT, PT, R0, 0x100, RZ ;  /* 0x0000010000187810 */ /* 0x000fe40007ffe0ff */
[----:B------:R-:W-:-:S05]  /*0500*/  LEA R12, R16, UR4, 0x6 ;  /* 0x00000004100c7c11 */ /* 0x000fca000f8e30ff */
[----:B------:R-:W-:-:S07]  /*0510*/  VIADD R23, R12, 0x10 ;  /* 0x000000100c177836 */ /* 0x000fce0000000000 */
.L_x_3:
[----:B------:R-:W0:Y:S01]  /*0520*/  LDS R9, [R24+-0x100] ;  /* 0xffff000018097984 */ /* 0x000e220000000800 */
[----:B------:R-:W-:-:S03]  /*0530*/  IADD3 R20, PT, PT, R20, 0x8, RZ ;  /* 0x0000000814147810 */ /* 0x000fc60007ffe0ff */
[----:B------:R-:W1:Y:S01]  /*0540*/  LDS.128 R4, [R23+-0x10] ;  /* 0xfffff00017047984 */ /* 0x000e620000000c00 */
[----:B------:R-:W-:-:S03]  /*0550*/  ISETP.NE.AND P2, PT, R20, RZ, PT ;  /* 0x000000ff1400720c */ /* 0x000fc60003f45270 */
[----:B------:R-:W2:Y:S04]  /*0560*/  LDS R27, [R24+-0xc0] ;  /* 0xffff4000181b7984 */ /* 0x000ea80000000800 */
[----:B------:R-:W3:Y:S04]  /*0570*/  LDS R25, [R24+-0x80] ;  /* 0xffff800018197984 */ /* 0x000ee80000000800 */
[----:B------:R-:W4:Y:S01]  /*0580*/  LDS R22, [R24+-0x40] ;  /* 0xffffc00018167984 */ /* 0x000f220000000800 */
[----:B0-----:R-:W-:Y:S01]  /*0590*/  FADD R8, R9, R8 ;  /* 0x0000000809087221 */ /* 0x001fe20000000000 */
[----:B-1----:R-:W-:-:S04]  /*05a0*/  FFMA R4, R4, R9, R11 ;  /* 0x0000000904047223 */ /* 0x002fc8000000000b */
[----:B--2---:R-:W-:Y:S01]  /*05b0*/  FFMA R4, R27, R5, R4 ;  /* 0x000000051b047223 */ /* 0x004fe20000000004 */
[----:B------:R-:W-:Y:S01]  /*05c0*/  FADD R26, R8, R27 ;  /* 0x0000001b081a7221 */ /* 0x000fe20000000000 */
[----:B------:R-:W-:Y:S02]  /*05d0*/  LDS R5, [R24] ;  /* 0x0000000018057984 */ /* 0x000fe40000000800 */
[----:B---3--:R-:W-:Y:S01]  /*05e0*/  FFMA R27, R25, R6, R4 ;  /* 0x00000006191b7223 */ /* 0x008fe20000000004 */
[----:B------:R-:W-:Y:S01]  /*05f0*/  FADD R29, R26, R25 ;  /* 0x000000191a1d7221 */ /* 0x000fe20000000000 */
[----:B------:R0:W1:Y:S02]  /*0600*/  LDS.128 R8, [R23] ;  /* 0x0000000017087984 */ /* 0x0000640000000c00 */
[----:B----4-:R-:W-:Y:S01]  /*0610*/  FFMA R7, R22, R7, R27 ;  /* 0x0000000716077223 */ /* 0x010fe2000000001b */
[----:B------:R-:W-:Y:S01]  /*0620*/  FADD R22, R29, R22 ;  /* 0x000000161d167221 */ /* 0x000fe20000000000 */
[----:B------:R-:W2:Y:S04]  /*0630*/  LDS R4, [R24+0x40] ;  /* 0x0000400018047984 */ /* 0x000ea80000000800 */
[----:B------:R-:W3:Y:S01]  /*0640*/  LDS R25, [R24+0x80] ;  /* 0x0000800018197984 */ /* 0x000ee20000000800 */
[----:B0-----:R-:W-:-:S03]  /*0650*/  VIADD R23, R23, 0x20 ;  /* 0x0000002017177836 */ /* 0x001fc60000000000 */
[----:B------:R0:W4:Y:S02]  /*0660*/  LDS R6, [R24+0xc0] ;  /* 0x0000c00018067984 */ /* 0x0001240000000800 */
[----:B0-----:R-:W-:Y:S01]  /*0670*/  IADD3 R24, PT, PT, R24, 0x200, RZ ;  /* 0x0000020018187810 */ /* 0x001fe20007ffe0ff */
[----:B-1----:R-:W-:Y:S01]  /*0680*/  FFMA R7, R8, R5, R7 ;  /* 0x0000000508077223 */ /* 0x002fe20000000007 */
[----:B------:R-:W-:-:S03]  /*0690*/  FADD R5, R22, R5 ;  /* 0x0000000516057221 */ /* 0x000fc60000000000 */
[----:B--2---:R-:W-:Y:S01]  /*06a0*/  FFMA R8, R4, R9, R7 ;  /* 0x0000000904087223 */ /* 0x004fe20000000007 */
[----:B------:R-:W-:-:S03]  /*06b0*/  FADD R4, R5, R4 ;  /* 0x0000000405047221 */ /* 0x000fc60000000000 */
[----:B---3--:R-:W-:Y:S01]  /*06c0*/  FFMA R5, R25, R10, R8 ;  /* 0x0000000a19057223 */ /* 0x008fe20000000008 */
[----:B------:R-:W-:-:S03]  /*06d0*/  FADD R25, R4, R25 ;  /* 0x0000001904197221 */ /* 0x000fc60000000000 */
[----:B----4-:R-:W-:Y:S01]  /*06e0*/  FFMA R11, R6, R11, R5 ;  /* 0x0000000b060b7223 */ /* 0x010fe20000000005 */
[----:B------:R-:W-:Y:S01]  /*06f0*/  FADD R8, R25, R6 ;  /* 0x0000000619087221 */ /* 0x000fe20000000000 */
[----:B------:R-:W-:Y:S06]  /*0700*/  @P2 BRA `(.L_x_3) ;  /* 0xfffffffc00842947 */ /* 0x000fec000383ffff */
.L_x_2:
[----:B------:R-:W-:Y:S05]  /*0710*/  @!P1 BRA `(.L_x_1) ;  /* 0x0000000000b09947 */ /* 0x000fea0003800000 */
[----:B------:R-:W-:Y:S02]  /*0720*/  ISETP.GE.U32.AND P1, PT, R19, 0x4, PT ;  /* 0x000000041300780c */ /* 0x000fe40003f26070 */
[----:B------:R-:W-:-:S11]  /*0730*/  LOP3.LUT P2, R22, R18, 0x3, RZ, 0xc0, !PT ;  /* 0x0000000312167812 */ /* 0x000fd6000784c0ff */
[----:B------:R-:W-:Y:S05]  /*0740*/  @!P1 BRA `(.L_x_4) ;  /* 0x00000000004c9947 */ /* 0x000fea0003800000 */
[C---:B------:R-:W-:Y:S01]  /*0750*/  IMAD R4, R21.reuse, 0x4, R12 ;  /* 0x0000000415047824 */ /* 0x040fe200078e020c */
[C---:B------:R-:W-:Y:S01]  /*0760*/  LEA R5, R21.reuse, R0, 0x6 ;  /* 0x0000000015057211 */ /* 0x040fe200078e30ff */
[----:B------:R-:W-:-:S03]  /*0770*/  VIADD R21, R21, 0x4 ;  /* 0x0000000415157836 */ /* 0x000fc60000000000 */
[----:B------:R-:W-:Y:S04]  /*0780*/  LDS R6, [R4] ;  /* 0x0000000004067984 */ /* 0x000fe80000000800 */
[----:B------:R-:W0:Y:S04]  /*0790*/  LDS R7, [R5] ;  /* 0x0000000005077984 */ /* 0x000e280000000800 */
[----:B------:R-:W-:Y:S04]  /*07a0*/  LDS R9, [R4+0x4] ;  /* 0x0000040004097984 */ /* 0x000fe80000000800 */
[----:B------:R-:W1:Y:S04]  /*07b0*/  LDS R10, [R5+0x40] ;  /* 0x00004000050a7984 */ /* 0x000e680000000800 */
[----:B------:R-:W-:Y:S04]  /*07c0*/  LDS R19, [R4+0x8] ;  /* 0x0000080004137984 */ /* 0x000fe80000000800 */
[----:B------:R-:W2:Y:S04]  /*07d0*/  LDS R20, [R5+0x80] ;  /* 0x0000800005147984 */ /* 0x000ea80000000800 */
[----:B------:R-:W-:Y:S04]  /*07e0*/  LDS R23, [R4+0xc] ;  /* 0x00000c0004177984 */ /* 0x000fe80000000800 */
[----:B------:R-:W3:Y:S01]  /*07f0*/  LDS R24, [R5+0xc0] ;  /* 0x0000c00005187984 */ /* 0x000ee20000000800 */
[----:B0-----:R-:W-:Y:S01]  /*0800*/  FFMA R6, R6, R7, R11 ;  /* 0x0000000706067223 */ /* 0x001fe2000000000b */
[----:B------:R-:W-:-:S03]  /*0810*/  FADD R7, R8, R7 ;  /* 0x0000000708077221 */ /* 0x000fc60000000000 */
[----:B-1----:R-:W-:Y:S01]  /*0820*/  FFMA R6, R9, R10, R6 ;  /* 0x0000000a09067223 */ /* 0x002fe20000000006 */
[----:B------:R-:W-:-:S03]  /*0830*/  FADD R7, R7, R10 ;  /* 0x0000000a07077221 */ /* 0x000fc60000000000 */
[----:B--2---:R-:W-:Y:S01]  /*0840*/  FFMA R6, R19, R20, R6 ;  /* 0x0000001413067223 */ /* 0x004fe20000000006 */
[----:B------:R-:W-:-:S03]  /*0850*/  FADD R7, R7, R20 ;  /* 0x0000001407077221 */ /* 0x000fc60000000000 */
[----:B---3--:R-:W-:Y:S01]  /*0860*/  FFMA R11, R23, R24, R6 ;  /* 0x00000018170b7223 */ /* 0x008fe20000000006 */
[----:B------:R-:W-:-:S07]  /*0870*/  FADD R8, R7, R24 ;  /* 0x0000001807087221 */ /* 0x000fce0000000000 */
.L_x_4:
[----:B------:R-:W-:Y:S05]  /*0880*/  @!P2 BRA `(.L_x_1) ;  /* 0x000000000054a947 */ /* 0x000fea0003800000 */
[----:B------:R-:W-:Y:S02]  /*0890*/  ISETP.NE.AND P1, PT, R22, 0x1, PT ;  /* 0x000000011600780c */ /* 0x000fe40003f25270 */
[----:B------:R-:W-:-:S04]  /*08a0*/  LOP3.LUT R18, R18, 0x1, RZ, 0xc0, !PT ;  /* 0x0000000112127812 */ /* 0x000fc800078ec0ff */
[----:B------:R-:W-:-:S07]  /*08b0*/  ISETP.NE.U32.AND P2, PT, R18, 0x1, PT ;  /* 0x000000011200780c */ /* 0x000fce0003f45070 */
[----:B------:R-:W-:Y:S06]  /*08c0*/  @!P1 BRA `(.L_x_5) ;  /* 0x00000000002c9947 */ /* 0x000fec0003800000 */
[C---:B------:R-:W-:Y:S01]  /*08d0*/  LEA R4, R21.reuse, R12, 0x2 ;  /* 0x0000000c15047211 */ /* 0x040fe200078e10ff */
[C---:B------:R-:W-:Y:S01]  /*08e0*/  IMAD R5, R21.reuse, 0x40, R0 ;  /* 0x0000004015057824 */ /* 0x040fe200078e0200 */
[----:B------:R-:W-:-:S03]  /*08f0*/  IADD3 R21, PT, PT, R21, 0x2, RZ ;  /* 0x0000000215157810 */ /* 0x000fc60007ffe0ff */
[----:B------:R-:W-:Y:S04]  /*0900*/  LDS R6, [R4] ;  /* 0x0000000004067984 */ /* 0x000fe80000000800 */
[----:B------:R-:W0:Y:S04]  /*0910*/  LDS R7, [R5] ;  /* 0x0000000005077984 */ /* 0x000e280000000800 */
[----:B------:R-:W-:Y:S04]  /*0920*/  LDS R9, [R4+0x4] ;  /* 0x0000040004097984 */ /* 0x000fe80000000800 */
[----:B------:R-:W1:Y:S01]  /*0930*/  LDS R19, [R5+0x40] ;  /* 0x0000400005137984 */ /* 0x000e620000000800 */
[----:B0-----:R-:W-:Y:S01]  /*0940*/  FFMA R6, R6, R7, R11 ;  /* 0x0000000706067223 */ /* 0x001fe2000000000b */
[----:B------:R-:W-:-:S03]  /*0950*/  FADD R8, R8, R7 ;  /* 0x0000000708087221 */ /* 0x000fc60000000000 */
[----:B-1----:R-:W-:Y:S01]  /*0960*/  FFMA R11, R9, R19, R6 ;  /* 0x00000013090b7223 */ /* 0x002fe20000000006 */
[----:B------:R-:W-:-:S07]  /*0970*/  FADD R8, R8, R19 ;  /* 0x0000001308087221 */ /* 0x000fce0000000000 */
.L_x_5:
[C---:B------:R-:W-:Y:S01]  /*0980*/  @!P2 IMAD R4, R21.reuse, 0x4, R12 ;  /* 0x000000041504a824 */ /* 0x040fe200078e020c */
[----:B------:R-:W-:-:S05]  /*0990*/  @!P2 LEA R21, R21, R0, 0x6 ;  /* 0x000000001515a211 */ /* 0x000fca00078e30ff */
[----:B------:R-:W-:Y:S04]  /*09a0*/  @!P2 LDS R4, [R4] ;  /* 0x000000000404a984 */ /* 0x000fe80000000800 */
[----:B------:R-:W0:Y:S02]  /*09b0*/  @!P2 LDS R21, [R21] ;  /* 0x000000001515a984 */ /* 0x000e240000000800 */
[----:B0-----:R-:W-:Y:S01]  /*09c0*/  @!P2 FFMA R11, R4, R21, R11 ;  /* 0x00000015040ba223 */ /* 0x001fe2000000000b */
[----:B------:R-:W-:-:S07]  /*09d0*/  @!P2 FADD R8, R8, R21 ;  /* 0x000000150808a221 */ /* 0x000fce0000000000 */
.L_x_1:
[----:B------:R-:W-:Y:S06]  /*09e0*/  BAR.SYNC.DEFER_BLOCKING 0x0 ;  /* 0x0000000000007b1d */ /* 0x000fec0000010000 */
[----:B------:R-:W-:Y:S05]  /*09f0*/  @P0 BRA `(.L_x_6) ;  /* 0xfffffff8000c0947 */ /* 0x000fea000383ffff */
.L_x_0:
[----:B------:R-:W1:Y:S01]  /*0a00*/  LDCU UR5, c[0x0][0x3c0] ;  /* 0x00007800ff0577ac */ /* 0x000e620008000800 */
[----:B------:R-:W-:Y:S01]  /*0a10*/  I2FP.F32.U32 R7, UR10 ;  /* 0x0000000a00077c45 */ /* 0x000fe20008201000 */
[----:B0-----:R-:W0:Y:S01]  /*0a20*/  LDC.64 R4, c[0x0][0x380] ;  /* 0x0000e000ff047b82 */ /* 0x001e220000000a00 */
[----:B------:R-:W-:Y:S01]  /*0a30*/  BSSY.RECONVERGENT B0, `(.L_x_7) ;  /* 0x0000012000007945 */ /* 0x000fe20003800200 */
[----:B------:R-:W2:Y:S01]  /*0a40*/  LDCU UR4, c[0x0][0x390] ;  /* 0x00007200ff0477ac */ /* 0x000ea20008000800 */
[----:B------:R-:W3:Y:S01]  /*0a50*/  MUFU.RCP R6, R7 ;  /* 0x0000000700067308 */ /* 0x000ee20000001000 */
[----:B-1----:R-:W-:-:S07]  /*0a60*/  FMUL R0, R11, -UR5 ;  /* 0x800000050b007c20 */ /* 0x002fce0008400000 */
[----:B------:R-:W1:Y:S01]  /*0a70*/  FCHK P0, R0, R7 ;  /* 0x0000000700007302 */ /* 0x000e620000000000 */
[----:B---3--:R-:W-:-:S04]  /*0a80*/  FFMA R9, -R7, R6, 1 ;  /* 0x3f80000007097423 */ /* 0x008fc80000000106 */
[----:B------:R-:W-:Y:S01]  /*0a90*/  FFMA R9, R6, R9, R6 ;  /* 0x0000000906097223 */ /* 0x000fe20000000006 */
[----:B--2---:R-:W-:-:S03]  /*0aa0*/  VIADD R6, R2, UR4 ;  /* 0x0000000402067c36 */ /* 0x004fc60008000000 */
[----:B------:R-:W-:Y:S01]  /*0ab0*/  FFMA R10, R0, R9, RZ ;  /* 0x00000009000a7223 */ /* 0x000fe200000000ff */
[----:B------:R-:W-:-:S03]  /*0ac0*/  IMAD R3, R3, UR11, R6 ;  /* 0x0000000b03037c24 */ /* 0x000fc6000f8e0206 */
[----:B------:R-:W-:Y:S01]  /*0ad0*/  FFMA R6, -R7, R10, R0 ;  /* 0x0000000a07067223 */ /* 0x000fe20000000100 */
[----:B0-----:R-:W-:-:S04]  /*0ae0*/  IMAD.WIDE.U32 R4, R3, 0x4, R4 ;  /* 0x0000000403047825 */ /* 0x001fc800078e0004 */
[----:B------:R-:W-:Y:S01]  /*0af0*/  FFMA R9, R9, R6, R10 ;  /* 0x0000000609097223 */ /* 0x000fe2000000000a */
[----:B-1----:R-:W-:Y:S06]  /*0b00*/  @!P0 BRA `(.L_x_8) ;  /* 0x0000000000108947 */ /* 0x002fec0003800000 */
[----:B------:R-:W-:Y:S02]  /*0b10*/  MOV R3, R7 ;  /* 0x0000000700037202 */ /* 0x000fe40000000f00 */
[----:B------:R-:W-:-:S07]  /*0b20*/  MOV R6, 0xb40 ;  /* 0x00000b4000067802 */ /* 0x000fce0000000f00 */
[----:B------:R-:W-:Y:S05]  /*0b30*/  CALL.REL.NOINC `($__internal_0_$__cuda_sm3x_div_rn_noftz_f32_slowpath) ;  /* 0x0000000000687944 */ /* 0x000fea0003c00000 */
[----:B------:R-:W-:-:S07]  /*0b40*/  IMAD.MOV.U32 R9, RZ, RZ, R0 ;  /* 0x000000ffff097224 */ /* 0x000fce00078e0000 */
.L_x_8:
[----:B------:R-:W-:Y:S05]  /*0b50*/  BSYNC.RECONVERGENT B0 ;  /* 0x0000000000007941 */ /* 0x000fea0003800200 */
.L_x_7:
[----:B------:R-:W0:Y:S01]  /*0b60*/  LDCU UR5, c[0x0][0x3c0] ;  /* 0x00007800ff0577ac */ /* 0x000e220008000800 */
[----:B------:R-:W1:Y:S01]  /*0b70*/  MUFU.RCP R0, R7 ;  /* 0x0000000700007308 */ /* 0x000e620000001000 */
[----:B------:R-:W2:Y:S01]  /*0b80*/  LDC.64 R10, c[0x0][0x388] ;  /* 0x0000e200ff0a7b82 */ /* 0x000ea20000000a00 */
[----:B------:R2:W-:Y:S01]  /*0b90*/  REDG.E.ADD.F32.FTZ.RN.STRONG.GPU desc[UR8][R4.64], R9 ;  /* 0x00000009040079a6 */ /* 0x0005e2000c12f308 */
[----:B------:R-:W3:Y:S01]  /*0ba0*/  LDCU UR4, c[0x0][0x394] ;  /* 0x00007280ff0477ac */ /* 0x000ee20008000800 */
[----:B------:R-:W-:Y:S01]  /*0bb0*/  BSSY.RECONVERGENT B0, `(.L_x_9) ;  /* 0x0000010000007945 */ /* 0x000fe20003800200 */
[----:B0-----:R-:W-:Y:S01]  /*0bc0*/  FMUL R8, R8, -UR5 ;  /* 0x8000000508087c20 */ /* 0x001fe20008400000 */
[----:B-1----:R-:W-:-:S03]  /*0bd0*/  FFMA R3, -R7, R0, 1 ;  /* 0x3f80000007037423 */ /* 0x002fc60000000100 */
[----:B------:R-:W0:Y:S01]  /*0be0*/  FCHK P0, R8, R7 ;  /* 0x0000000708007302 */ /* 0x000e220000000000 */
[----:B------:R-:W-:Y:S01]  /*0bf0*/  FFMA R0, R0, R3, R0 ;  /* 0x0000000300007223 */ /* 0x000fe20000000000 */
[----:B---3--:R-:W-:-:S03]  /*0c00*/  IADD3 R3, PT, PT, R2, UR4, RZ ;  /* 0x0000000402037c10 */ /* 0x008fc6000fffe0ff */
[----:B------:R-:W-:Y:S02]  /*0c10*/  FFMA R13, R0, R8, RZ ;  /* 0x00000008000d7223 */ /* 0x000fe400000000ff */
[----:B--2---:R-:W-:-:S04]  /*0c20*/  IMAD.WIDE.U32 R4, R3, 0x4, R10 ;  /* 0x0000000403047825 */ /* 0x004fc800078e000a */
[----:B------:R-:W-:-:S04]  /*0c30*/  FFMA R2, -R7, R13, R8 ;  /* 0x0000000d07027223 */ /* 0x000fc80000000108 */
[----:B------:R-:W-:Y:S01]  /*0c40*/  FFMA R13, R0, R2, R13 ;  /* 0x00000002000d7223 */ /* 0x000fe2000000000d */
[----:B0-----:R-:W-:Y:S06]  /*0c50*/  @!P0 BRA `(.L_x_10) ;  /* 0x0000000000148947 */ /* 0x001fec0003800000 */
[----:B------:R-:W-:Y:S01]  /*0c60*/  IMAD.MOV.U32 R0, RZ, RZ, R8 ;  /* 0x000000ffff007224 */ /* 0x000fe200078e0008 */
[----:B------:R-:W-:Y:S02]  /*0c70*/  MOV R3, R7 ;  /* 0x0000000700037202 */ /* 0x000fe40000000f00 */
[----:B------:R-:W-:-:S07]  /*0c80*/  MOV R6, 0xca0 ;  /* 0x00000ca000067802 */ /* 0x000fce0000000f00 */
[----:B------:R-:W-:Y:S05]  /*0c90*/  CALL.REL.NOINC `($__internal_0_$__cuda_sm3x_div_rn_noftz_f32_slowpath) ;  /* 0x0000000000107944 */ /* 0x000fea0003c00000 */
[----:B------:R-:W-:-:S07]  /*0ca0*/  IMAD.MOV.U32 R13, RZ, RZ, R0 ;  /* 0x000000ffff0d7224 */ /* 0x000fce00078e0000 */
.L_x_10:
[----:B------:R-:W-:Y:S05]  /*0cb0*/  BSYNC.RECONVERGENT B0 ;  /* 0x0000000000007941 */ /* 0x000fea0003800200 */
.L_x_9:
[----:B------:R-:W-:Y:S01]  /*0cc0*/  REDG.E.ADD.F32.FTZ.RN.STRONG.GPU desc[UR8][R4.64], R13 ;  /* 0x0000000d040079a6 */ /* 0x000fe2000c12f308 */
[----:B------:R-:W-:Y:S05]  /*0cd0*/  EXIT ;  /* 0x000000000000794d */ /* 0x000fea0003800000 */
        .weak           $__internal_0_$__cuda_sm3x_div_rn_noftz_f32_slowpath
        .type           $__internal_0_$__cuda_sm3x_div_rn_noftz_f32_slowpath,@function
        .size           $__internal_0_$__cuda_sm3x_div_rn_noftz_f32_slowpath,(.L_x_58 - $__internal_0_$__cuda_sm3x_div_rn_noftz_f32_slowpath)
$__internal_0_$__cuda_sm3x_div_rn_noftz_f32_slowpath:
[----:B------:R-:W-:Y:S01]  /*0ce0*/  SHF.R.U32.HI R10, RZ, 0x17, R3 ;  /* 0x00000017ff0a7819 */ /* 0x000fe20000011603 */
[----:B------:R-:W-:Y:S01]  /*0cf0*/  BSSY.RECONVERGENT B1, `(.L_x_11) ;  /* 0x0000062000017945 */ /* 0x000fe20003800200 */
[----:B------:R-:W-:Y:S02]  /*0d00*/  SHF.R.U32.HI R9, RZ, 0x17, R0 ;  /* 0x00000017ff097819 */ /* 0x000fe40000011600 */
[----:B------:R-:W-:Y:S02]  /*0d10*/  LOP3.LUT R10, R10, 0xff, RZ, 0xc0, !PT ;  /* 0x000000ff0a0a7812 */ /* 0x000fe400078ec0ff */
[----:B------:R-:W-:Y:S02]  /*0d20*/  LOP3.LUT R14, R9, 0xff, RZ, 0xc0, !PT ;  /* 0x000000ff090e7812 */ /* 0x000fe400078ec0ff */
[----:B------:R-:W-:-:S03]  /*0d30*/  IADD3 R12, PT, PT, R10, -0x1, RZ ;  /* 0xffffffff0a0c7810 */ /* 0x000fc60007ffe0ff */
[----:B------:R-:W-:Y:S01]  /*0d40*/  VIADD R11, R14, 0xffffffff ;  /* 0xffffffff0e0b7836 */ /* 0x000fe20000000000 */
[----:B------:R-:W-:-:S04]  /*0d50*/  ISETP.GT.U32.AND P0, PT, R12, 0xfd, PT ;  /* 0x000000fd0c00780c */ /* 0x000fc80003f04070 */
[----:B------:R-:W-:-:S13]  /*0d60*/  ISETP.GT.U32.OR P0, PT, R11, 0xfd, P0 ;  /* 0x000000fd0b00780c */ /* 0x000fda0000704470 */
[----:B------:R-:W-:Y:S01]  /*0d70*/  @!P0 MOV R9, RZ ;  /* 0x000000ff00098202 */ /* 0x000fe20000000f00 */
[----:B------:R-:W-:Y:S06]  /*0d80*/  @!P0 BRA `(.L_x_12) ;  /* 0x00000000005c8947 */ /* 0x000fec0003800000 */
[----:B------:R-:W-:Y:S02]  /*0d90*/  FSETP.GTU.FTZ.AND P0, PT, |R0|, +INF , PT ;  /* 0x7f8000000000780b */ /* 0x000fe40003f1c200 */
[----:B------:R-:W-:-:S04]  /*0da0*/  FSETP.GTU.FTZ.AND P1, PT, |R3|, +INF , PT ;  /* 0x7f8000000300780b */ /* 0x000fc80003f3c200 */
[----:B------:R-:W-:-:S13]  /*0db0*/  PLOP3.LUT P0, PT, P0, P1, PT, 0xf8, 0x8f ;  /* 0x00000000008f781c */ /* 0x000fda0000703f70 */
[----:B------:R-:W-:Y:S05]  /*0dc0*/  @P0 BRA `(.L_x_13) ;  /* 0x00000004004c0947 */ /* 0x000fea0003800000 */
[----:B------:R-:W-:-:S13]  /*0dd0*/  LOP3.LUT P0, RZ, R3, 0x7fffffff, R0, 0xc8, !PT ;  /* 0x7fffffff03ff7812 */ /* 0x000fda000780c800 */
[----:B------:R-:W-:Y:S05]  /*0de0*/  @!P0 BRA `(.L_x_14) ;  /* 0x00000004003c8947 */ /* 0x000fea0003800000 */
[C---:B------:R-:W-:Y:S02]  /*0df0*/  FSETP.NEU.FTZ.AND P2, PT, |R0|.reuse, +INF , PT ;  /* 0x7f8000000000780b */ /* 0x040fe40003f5d200 */
[----:B------:R-:W-:Y:S02]  /*0e00*/  FSETP.NEU.FTZ.AND P1, PT, |R3|, +INF , PT ;  /* 0x7f8000000300780b */ /* 0x000fe40003f3d200 */
[----:B------:R-:W-:-:S11]  /*0e10*/  FSETP.NEU.FTZ.AND P0, PT, |R0|, +INF , PT ;  /* 0x7f8000000000780b */ /* 0x000fd60003f1d200 */
[----:B------:R-:W-:Y:S05]  /*0e20*/  @!P1 BRA !P2, `(.L_x_14) ;  /* 0x00000004002c9947 */ /* 0x000fea0005000000 */
[----:B------:R-:W-:-:S04]  /*0e30*/  LOP3.LUT P2, RZ, R0, 0x7fffffff, RZ, 0xc0, !PT ;  /* 0x7fffffff00ff7812 */ /* 0x000fc8000784c0ff */
[----:B------:R-:W-:-:S13]  /*0e40*/  PLOP3.LUT P1, PT, P1, P2, PT, 0x2f, 0xf2 ;  /* 0x0000000000f2781c */ /* 0x000fda0000f24577 */
[----:B------:R-:W-:Y:S05]  /*0e50*/  @P1 BRA `(.L_x_15) ;  /* 0x0000000400181947 */ /* 0x000fea0003800000 */
[----:B------:R-:W-:-:S04]  /*0e60*/  LOP3.LUT P1, RZ, R3, 0x7fffffff, RZ, 0xc0, !PT ;  /* 0x7fffffff03ff7812 */ /* 0x000fc8000782c0ff */
[----:B------:R-:W-:-:S13]  /*0e70*/  PLOP3.LUT P0, PT, P0, P1, PT, 0x2f, 0xf2 ;  /* 0x0000000000f2781c */ /* 0x000fda0000702577 */
[----:B------:R-:W-:Y:S05]  /*0e80*/  @P0 BRA `(.L_x_16) ;  /* 0x0000000400000947 */ /* 0x000fea0003800000 */
[----:B------:R-:W-:Y:S02]  /*0e90*/  ISETP.GE.AND P0, PT, R11, RZ, PT ;  /* 0x000000ff0b00720c */ /* 0x000fe40003f06270 */
[----:B------:R-:W-:-:S11]  /*0ea0*/  ISETP.GE.AND P1, PT, R12, RZ, PT ;  /* 0x000000ff0c00720c */ /* 0x000fd60003f26270 */
[----:B------:R-:W-:Y:S01]  /*0eb0*/  @P0 IMAD.MOV.U32 R9, RZ, RZ, RZ ;  /* 0x000000ffff090224 */ /* 0x000fe200078e00ff */
[----:B------:R-:W-:Y:S01]  /*0ec0*/  @!P0 MOV R9, 0xffffffc0 ;  /* 0xffffffc000098802 */ /* 0x000fe20000000f00 */
[----:B------:R-:W-:Y:S01]  /*0ed0*/  @!P0 FFMA R0, R0, 1.84467440737095516160e+19, RZ ;  /* 0x5f80000000008823 */ /* 0x000fe200000000ff */
[----:B------:R-:W-:-:S03]  /*0ee0*/  @!P1 FFMA R3, R3, 1.84467440737095516160e+19, RZ ;  /* 0x5f80000003039823 */ /* 0x000fc600000000ff */
[----:B------:R-:W-:-:S07]  /*0ef0*/  @!P1 VIADD R9, R9, 0x40 ;  /* 0x0000004009099836 */ /* 0x000fce0000000000 */
.L_x_12:
[----:B------:R-:W-:Y:S01]  /*0f00*/  LEA R12, R10, 0xc0800000, 0x17 ;  /* 0xc08000000a0c7811 */ /* 0x000fe200078eb8ff */
[----:B------:R-:W-:Y:S03]  /*0f10*/  BSSY.RECONVERGENT B2, `(.L_x_17) ;  /* 0x0000036000027945 */ /* 0x000fe60003800200 */
[----:B------:R-:W-:Y:S01]  /*0f20*/  IADD3 R12, PT, PT, -R12, R3, RZ ;  /* 0x000000030c0c7210 */ /* 0x000fe20007ffe1ff */
[----:B------:R-:W-:-:S03]  /*0f30*/  VIADD R3, R14, 0xffffff81 ;  /* 0xffffff810e037836 */ /* 0x000fc60000000000 */
[----:B------:R-:W0:Y:S01]  /*0f40*/  MUFU.RCP R11, R12 ;  /* 0x0000000c000b7308 */ /* 0x000e220000001000 */
[----:B------:R-:W-:Y:S01]  /*0f50*/  FADD.FTZ R13, -R12, -RZ ;  /* 0x800000ff0c0d7221 */ /* 0x000fe20000010100 */
[C---:B------:R-:W-:Y:S01]  /*0f60*/  IMAD R0, R3.reuse, -0x800000, R0 ;  /* 0xff80000003007824 */ /* 0x040fe200078e0200 */
[----:B------:R-:W-:-:S04]  /*0f70*/  IADD3 R10, PT, PT, R3, 0x7f, -R10 ;  /* 0x0000007f030a7810 */ /* 0x000fc80007ffe80a */
[----:B------:R-:W-:Y:S01]  /*0f80*/  IADD3 R10, PT, PT, R10, R9, RZ ;  /* 0x000000090a0a7210 */ /* 0x000fe20007ffe0ff */
[----:B0-----:R-:W-:-:S04]  /*0f90*/  FFMA R14, R11, R13, 1 ;  /* 0x3f8000000b0e7423 */ /* 0x001fc8000000000d */
[----:B------:R-:W-:-:S04]  /*0fa0*/  FFMA R16, R11, R14, R11 ;  /* 0x0000000e0b107223 */ /* 0x000fc8000000000b */
[----:B------:R-:W-:-:S04]  /*0fb0*/  FFMA R11, R0, R16, RZ ;  /* 0x00000010000b7223 */ /* 0x000fc800000000ff */
[----:B------:R-:W-:-:S04]  /*0fc0*/  FFMA R14, R13, R11, R0 ;  /* 0x0000000b0d0e7223 */ /* 0x000fc80000000000 */
[----:B------:R-:W-:-:S04]  /*0fd0*/  FFMA R11, R16, R14, R11 ;  /* 0x0000000e100b7223 */ /* 0x000fc8000000000b */
[----:B------:R-:W-:-:S04]  /*0fe0*/  FFMA R14, R13, R11, R0 ;  /* 0x0000000b0d0e7223 */ /* 0x000fc80000000000 */
[----:B------:R-:W-:-:S05]  /*0ff0*/  FFMA R0, R16, R14, R11 ;  /* 0x0000000e10007223 */ /* 0x000fca000000000b */
[----:B------:R-:W-:-:S04]  /*1000*/  SHF.R.U32.HI R3, RZ, 0x17, R0 ;  /* 0x00000017ff037819 */ /* 0x000fc80000011600 */
[----:B------:R-:W-:-:S05]  /*1010*/  LOP3.LUT R3, R3, 0xff, RZ, 0xc0, !PT ;  /* 0x000000ff03037812 */ /* 0x000fca00078ec0ff */
[----:B------:R-:W-:-:S05]  /*1020*/  IMAD.IADD R13, R3, 0x1, R10 ;  /* 0x00000001030d7824 */ /* 0x000fca00078e020a */
[----:B------:R-:W-:-:S04]  /*1030*/  IADD3 R3, PT, PT, R13, -0x1, RZ ;  /* 0xffffffff0d037810 */ /* 0x000fc80007ffe0ff */
[----:B------:R-:W-:-:S13]  /*1040*/  ISETP.GE.U32.AND P0, PT, R3, 0xfe, PT ;  /* 0x000000fe0300780c */ /* 0x000fda0003f06070 */
[----:B------:R-:W-:Y:S05]  /*1050*/  @!P0 BRA `(.L_x_18) ;  /* 0x0000000000808947 */ /* 0x000fea0003800000 */
[----:B------:R-:W-:-:S13]  /*1060*/  ISETP.GT.AND P0, PT, R13, 0xfe, PT ;  /* 0x000000fe0d00780c */ /* 0x000fda0003f04270 */
[----:B------:R-:W-:Y:S05]  /*1070*/  @P0 BRA `(.L_x_19) ;  /* 0x00000000006c0947 */ /* 0x000fea0003800000 */
[----:B------:R-:W-:-:S13]  /*1080*/  ISETP.GE.AND P0, PT, R13, 0x1, PT ;  /* 0x000000010d00780c */ /* 0x000fda0003f06270 */
[----:B------:R-:W-:Y:S05]  /*1090*/  @P0 BRA `(.L_x_20) ;  /* 0x0000000000740947 */ /* 0x000fea0003800000 */
[----:B------:R-:W-:Y:S02]  /*10a0*/  ISETP.GE.AND P0, PT, R13, -0x18, PT ;  /* 0xffffffe80d00780c */ /* 0x000fe40003f06270 */
[----:B------:R-:W-:-:S11]  /*10b0*/  LOP3.LUT R0, R0, 0x80000000, RZ, 0xc0, !PT ;  /* 0x8000000000007812 */ /* 0x000fd600078ec0ff */
[----:B------:R-:W-:Y:S05]  /*10c0*/  @!P0 BRA `(.L_x_20) ;  /* 0x0000000000688947 */ /* 0x000fea0003800000 */
[CCC-:B------:R-:W-:Y:S01]  /*10d0*/  FFMA.RZ R3, R16.reuse, R14.reuse, R11.reuse ;  /* 0x0000000e10037223 */ /* 0x1c0fe2000000c00b */
[C---:B------:R-:W-:Y:S02]  /*10e0*/  VIADD R12, R13.reuse, 0x20 ;  /* 0x000000200d0c7836 */ /* 0x040fe40000000000 */
[CCC-:B------:R-:W-:Y:S01]  /*10f0*/  FFMA.RM R10, R16.reuse, R14.reuse, R11.reuse ;  /* 0x0000000e100a7223 */ /* 0x1c0fe2000000400b */
[----:B------:R-:W-:Y:S02]  /*1100*/  ISETP.NE.AND P2, PT, R13, RZ, PT ;  /* 0x000000ff0d00720c */ /* 0x000fe40003f45270 */
[----:B------:R-:W-:Y:S01]  /*1110*/  LOP3.LUT R9, R3, 0x7fffff, RZ, 0xc0, !PT ;  /* 0x007fffff03097812 */ /* 0x000fe200078ec0ff */
[----:B------:R-:W-:Y:S01]  /*1120*/  FFMA.RP R3, R16, R14, R11 ;  /* 0x0000000e10037223 */ /* 0x000fe2000000800b */
[----:B------:R-:W-:Y:S02]  /*1130*/  ISETP.NE.AND P1, PT, R13, RZ, PT ;  /* 0x000000ff0d00720c */ /* 0x000fe40003f25270 */
[----:B------:R-:W-:-:S02]  /*1140*/  LOP3.LUT R9, R9, 0x800000, RZ, 0xfc, !PT ;  /* 0x0080000009097812 */ /* 0x000fc400078efcff */
[----:B------:R-:W-:Y:S02]  /*1150*/  IADD3 R11, PT, PT, -R13, RZ, RZ ;  /* 0x000000ff0d0b7210 */ /* 0x000fe40007ffe1ff */
[----:B------:R-:W-:Y:S02]  /*1160*/  SHF.L.U32 R12, R9, R12, RZ ;  /* 0x0000000c090c7219 */ /* 0x000fe400000006ff */
[----:B------:R-:W-:Y:S02]  /*1170*/  FSETP.NEU.FTZ.AND P0, PT, R3, R10, PT ;  /* 0x0000000a0300720b */ /* 0x000fe40003f1d000 */
[----:B------:R-:W-:Y:S02]  /*1180*/  SEL R10, R11, RZ, P2 ;  /* 0x000000ff0b0a7207 */ /* 0x000fe40001000000 */
[----:B------:R-:W-:Y:S02]  /*1190*/  ISETP.NE.AND P1, PT, R12, RZ, P1 ;  /* 0x000000ff0c00720c */ /* 0x000fe40000f25270 */
[----:B------:R-:W-:-:S02]  /*11a0*/  SHF.R.U32.HI R10, RZ, R10, R9 ;  /* 0x0000000aff0a7219 */ /* 0x000fc40000011609 */
[----:B------:R-:W-:Y:S02]  /*11b0*/  PLOP3.LUT P0, PT, P0, P1, PT, 0xf8, 0x8f ;  /* 0x00000000008f781c */ /* 0x000fe40000703f70 */
[----:B------:R-:W-:Y:S02]  /*11c0*/  SHF.R.U32.HI R12, RZ, 0x1, R10 ;  /* 0x00000001ff0c7819 */ /* 0x000fe4000001160a */
[----:B------:R-:W-:-:S04]  /*11d0*/  SEL R3, RZ, 0x1, !P0 ;  /* 0x00000001ff037807 */ /* 0x000fc80004000000 */
[----:B------:R-:W-:-:S04]  /*11e0*/  LOP3.LUT R3, R3, 0x1, R12, 0xf8, !PT ;  /* 0x0000000103037812 */ /* 0x000fc800078ef80c */
[----:B------:R-:W-:-:S05]  /*11f0*/  LOP3.LUT R3, R3, R10, RZ, 0xc0, !PT ;  /* 0x0000000a03037212 */ /* 0x000fca00078ec0ff */
[----:B------:R-:W-:-:S05]  /*1200*/  IMAD.IADD R3, R12, 0x1, R3 ;  /* 0x000000010c037824 */ /* 0x000fca00078e0203 */
[----:B------:R-:W-:Y:S01]  /*1210*/  LOP3.LUT R0, R3, R0, RZ, 0xfc, !PT ;  /* 0x0000000003007212 */ /* 0x000fe200078efcff */
[----:B------:R-:W-:Y:S06]  /*1220*/  BRA `(.L_x_20) ;  /* 0x0000000000107947 */ /* 0x000fec0003800000 */
.L_x_19:
[----:B------:R-:W-:-:S04]  /*1230*/  LOP3.LUT R0, R0, 0x80000000, RZ, 0xc0, !PT ;  /* 0x8000000000007812 */ /* 0x000fc800078ec0ff */
[----:B------:R-:W-:Y:S01]  /*1240*/  LOP3.LUT R0, R0, 0x7f800000, RZ, 0xfc, !PT ;  /* 0x7f80000000007812 */ /* 0x000fe200078efcff */
[----:B------:R-:W-:Y:S06]  /*1250*/  BRA `(.L_x_20) ;  /* 0x0000000000047947 */ /* 0x000fec0003800000 */
.L_x_18:
[----:B------:R-:W-:-:S07]  /*1260*/  LEA R0, R10, R0, 0x17 ;  /* 0x000000000a007211 */ /* 0x000fce00078eb8ff */
.L_x_20:
[----:B------:R-:W-:Y:S05]  /*1270*/  BSYNC.RECONVERGENT B2 ;  /* 0x0000000000027941 */ /* 0x000fea0003800200 */
.L_x_17:
[----:B------:R-:W-:Y:S05]  /*1280*/  BRA `(.L_x_21) ;  /* 0x0000000000207947 */ /* 0x000fea0003800000 */
.L_x_16:
[----:B------:R-:W-:-:S04]  /*1290*/  LOP3.LUT R0, R3, 0x80000000, R0, 0x48, !PT ;  /* 0x8000000003007812 */ /* 0x000fc800078e4800 */
[----:B------:R-:W-:Y:S01]  /*12a0*/  LOP3.LUT R0, R0, 0x7f800000, RZ, 0xfc, !PT ;  /* 0x7f80000000007812 */ /* 0x000fe200078efcff */
[----:B------:R-:W-:Y:S06]  /*12b0*/  BRA `(.L_x_21) ;  /* 0x0000000000147947 */ /* 0x000fec0003800000 */
.L_x_15:
[----:B------:R-:W-:Y:S01]  /*12c0*/  LOP3.LUT R0, R3, 0x80000000, R0, 0x48, !PT ;  /* 0x8000000003007812 */ /* 0x000fe200078e4800 */
[----:B------:R-:W-:Y:S06]  /*12d0*/  BRA `(.L_x_21) ;  /* 0x00000000000c7947 */ /* 0x000fec0003800000 */
.L_x_14:
[----:B------:R-:W0:Y:S01]  /*12e0*/  MUFU.RSQ R0, -QNAN ;  /* 0xffc0000000007908 */ /* 0x000e220000001400 */
[----:B------:R-:W-:Y:S05]  /*12f0*/  BRA `(.L_x_21) ;  /* 0x0000000000047947 */ /* 0x000fea0003800000 */
.L_x_13:
[----:B------:R-:W-:-:S07]  /*1300*/  FADD.FTZ R0, R0, R3 ;  /* 0x0000000300007221 */ /* 0x000fce0000010000 */
.L_x_21:
[----:B------:R-:W-:Y:S05]  /*1310*/  BSYNC.RECONVERGENT B1 ;  /* 0x0000000000017941 */ /* 0x000fea0003800200 */
.L_x_11:
[----:B------:R-:W-:Y:S02]  /*1320*/  HFMA2 R11, -RZ, RZ, 0, 0 ;  /* 0x00000000ff0b7431 */ /* 0x000fe400000001ff */
[----:B------:R-:W-:-:S04]  /*1330*/  IMAD.MOV.U32 R10, RZ, RZ, R6 ;  /* 0x000000ffff0a7224 */ /* 0x000fc800078e0006 */
[----:B0-----:R-:W-:Y:S05]  /*1340*/  RET.REL.NODEC R10 `(_Z25update_weights_and_biasesPfS_jjjjS_jS_jjf) ;  /* 0xffffffec0a2c7950 */ /* 0x001fea0003c3ffff */
.L_x_22:
[----:B------:R-:W-:-:S00]  /*1350*/  BRA `(.L_x_22) ;  /* 0xfffffffc00fc7947 */ /* 0x000fc0000383ffff */
[----:B------:R-:W-:-:S00]  /*1360*/  NOP ;  /* 0x0000000000007918 */ /* 0x000fc00000000000 */
        /* <DEDUP_REMOVED lines=9> */
.L_x_58:


//--------------------- .text._Z27backpropagate_fcn_gpu_trainPflS_lS_ljjj --------------------------
	.section	.text._Z27backpropagate_fcn_gpu_trainPflS_lS_ljjj,"ax",@progbits
	.align	128
        .global         _Z27backpropagate_fcn_gpu_trainPflS_lS_ljjj
        .type           _Z27backpropagate_fcn_gpu_trainPflS_lS_ljjj,@function
        .size           _Z27backpropagate_fcn_gpu_trainPflS_lS_ljjj,(.L_x_61 - _Z27backpropagate_fcn_gpu_trainPflS_lS_ljjj)
        .other          _Z27backpropagate_fcn_gpu_trainPflS_lS_ljjj,@"STO_CUDA_ENTRY STV_DEFAULT"
_Z27backpropagate_fcn_gpu_trainPflS_lS_ljjj:
.text._Z27backpropagate_fcn_gpu_trainPflS_lS_ljjj:
[----:B------:R-:W-:Y:S01]  /*0000*/  LDC R1, c[0x0][0x37c] ;  /* 0x0000df00ff017b82 */ /* 0x000fe20000000800 */
[----:B------:R-:W0:Y:S01]  /*0010*/  LDCU UR5, c[0x0][0x3b8] ;  /* 0x00007700ff0577ac */ /* 0x000e220008000800 */
[----:B------:R-:W1:Y:S01]  /*0020*/  S2R R17, SR_TID.Y ;  /* 0x0000000000117919 */ /* 0x000e620000002200 */
[----:B------:R-:W-:Y:S01]  /*0030*/  IMAD.MOV.U32 R27, RZ, RZ, RZ ;  /* 0x000000ffff1b7224 */ /* 0x000fe200078e00ff */
[----:B------:R-:W2:Y:S01]  /*0040*/  LDCU.64 UR10, c[0x0][0x358] ;  /* 0x00006b00ff0a77ac */ /* 0x000ea20008000a00 */
[----:B------:R-:W3:Y:S01]  /*0050*/  S2R R18, SR_TID.X ;  /* 0x0000000000127919 */ /* 0x000ee20000002100 */
[----:B------:R-:W4:Y:S01]  /*0060*/  S2R R16, SR_CTAID.Y ;  /* 0x0000000000107919 */ /* 0x000f220000002600 */
[----:B------:R-:W1:Y:S01]  /*0070*/  S2R R7, SR_CTAID.X ;  /* 0x0000000000077919 */ /* 0x000e620000002500 */
[----:B0-----:R-:W-:Y:S02]  /*0080*/  ULOP3.LUT UP0, URZ, UR5, 0xf, URZ, 0xc0, !UPT ;  /* 0x0000000f05ff7892 */ /* 0x001fe4000f80c0ff */
[----:B------:R-:W-:-:S02]  /*0090*/  USHF.R.U32.HI UR4, URZ, 0x4, UR5 ;  /* 0x00000004ff047899 */ /* 0x000fc40008011605 */
[----:B------:R-:W-:-:S07]  /*00a0*/  ULEA.HI UR8, UR5, 0x1, URZ, 0x1c ;  /* 0x0000000105087891 */ /* 0x000fce000f8fe0ff */
[----:B------:R-:W-:-:S04]  /*00b0*/  @!UP0 UIADD3 UR8, UPT, UPT, UR4, URZ, URZ ;  /* 0x000000ff04088290 */ /* 0x000fc8000fffe0ff */
[----:B------:R-:W-:-:S09]  /*00c0*/  UISETP.NE.AND UP0, UPT, UR8, URZ, UPT ;  /* 0x000000ff0800728c */ /* 0x000fd2000bf05270 */
[----:B-1234-:R-:W-:Y:S05]  /*00d0*/  BRA.U !UP0, `(.L_x_23) ;  /* 0x0000000908dc7547 */ /* 0x01efea000b800000 */
[----:B------:R-:W0:Y:S01]  /*00e0*/  S2UR UR6, SR_CgaCtaId ;  /* 0x00000000000679c3 */ /* 0x000e220000008800 */
[----:B------:R-:W1:Y:S01]  /*00f0*/  LDCU.64 UR14, c[0x0][0x388] ;  /* 0x00007100ff0e77ac */ /* 0x000e620008000a00 */
[----:B------:R-:W-:Y:S02]  /*0100*/  IMAD R0, R18, UR5, RZ ;  /* 0x0000000512007c24 */ /* 0x000fe4000f8e02ff */
[----:B------:R-:W-:Y:S01]  /*0110*/  IMAD R3, R17, UR5, RZ ;  /* 0x0000000511037c24 */ /* 0x000fe2000f8e02ff */
[----:B------:R-:W2:Y:S01]  /*0120*/  LDCU.64 UR12, c[0x0][0x398] ;  /* 0x00007300ff0c77ac */ /* 0x000ea20008000a00 */
[----:B------:R-:W-:Y:S02]  /*0130*/  IMAD R6, R16, UR5, RZ ;  /* 0x0000000510067c24 */ /* 0x000fe4000f8e02ff */
[----:B------:R-:W-:Y:S01]  /*0140*/  IMAD R5, R7, UR5, RZ ;  /* 0x0000000507057c24 */ /* 0x000fe2000f8e02ff */
[----:B------:R-:W-:Y:S01]  /*0150*/  UMOV UR4, 0x400 ;  /* 0x0000040000047882 */ /* 0x000fe20000000000 */
[----:B------:R-:W-:Y:S01]  /*0160*/  IMAD.MOV.U32 R27, RZ, RZ, RZ ;  /* 0x000000ffff1b7224 */ /* 0x000fe200078e00ff */
[----:B------:R-:W-:Y:S01]  /*0170*/  UIADD3 UR5, UPT, UPT, UR4, 0x400, URZ ;  /* 0x0000040004057890 */ /* 0x000fe2000fffe0ff */
[----:B-1----:R-:W-:-:S02]  /*0180*/  IADD3 R0, P3, P4, R0, UR14, R17 ;  /* 0x0000000e00007c10 */ /* 0x002fc4000fc7e011 */
[----:B--2---:R-:W-:Y:S01]  /*0190*/  IADD3 R3, P0, P1, R3, UR12, R18 ;  /* 0x0000000c03037c10 */ /* 0x004fe2000f91e012 */
[----:B0-----:R-:W-:Y:S01]  /*01a0*/  ULEA UR5, UR6, UR5, 0x18 ;  /* 0x0000000506057291 */ /* 0x001fe2000f8ec0ff */
[----:B------:R-:W-:Y:S01]  /*01b0*/  LEA R5, P5, R5, R0, 0x4 ;  /* 0x0000000005057211 */ /* 0x000fe200078a20ff */
[----:B------:R-:W-:Y:S01]  /*01c0*/  ULEA UR4, UR6, UR4, 0x18 ;  /* 0x0000000406047291 */ /* 0x000fe2000f8ec0ff */
[----:B------:R-:W-:Y:S02]  /*01d0*/  IADD3.X R2, PT, PT, RZ, UR15, RZ, P3, P4 ;  /* 0x0000000fff027c10 */ /* 0x000fe40009fe84ff */
[----:B------:R-:W-:Y:S02]  /*01e0*/  LEA R6, P2, R6, R3, 0x4 ;  /* 0x0000000306067211 */ /* 0x000fe400078420ff */
[----:B------:R-:W-:Y:S01]  /*01f0*/  IADD3.X R4, PT, PT, RZ, UR13, RZ, P0, P1 ;  /* 0x0000000dff047c10 */ /* 0x000fe200087e24ff */
[----:B------:R-:W-:Y:S01]  /*0200*/  IMAD.X R2, RZ, RZ, R2, P5 ;  /* 0x000000ffff027224 */ /* 0x000fe200028e0602 */
[----:B------:R-:W-:-:S02]  /*0210*/  LEA R23, R18, UR5, 0x2 ;  /* 0x0000000512177c11 */ /* 0x000fc4000f8e10ff */
[----:B------:R-:W-:Y:S02]  /*0220*/  IADD3.X R4, PT, PT, RZ, R4, RZ, P2, !PT ;  /* 0x00000004ff047210 */ /* 0x000fe400017fe4ff */
[----:B------:R-:W-:Y:S01]  /*0230*/  LEA R25, R17, UR4, 0x6 ;  /* 0x0000000411197c11 */ /* 0x000fe2000f8e30ff */
[----:B------:R-:W-:-:S06]  /*0240*/  UMOV UR4, URZ ;  /* 0x000000ff00047c82 */ /* 0x000fcc0008000000 */
.L_x_29:
[----:B0-----:R-:W0:Y:S01]  /*0250*/  LDC R3, c[0x0][0x3b8] ;  /* 0x0000ee00ff037b82 */ /* 0x001e220000000800 */
[----:B------:R-:W-:-:S06]  /*0260*/  USHF.L.U32 UR9, UR4, 0x4, URZ ;  /* 0x0000000404097899 */ /* 0x000fcc00080006ff */
[----:B------:R-:W-:Y:S01]  /*0270*/  IADD3 R8, PT, PT, R17, UR9, RZ ;  /* 0x0000000911087c10 */ /* 0x000fe2000fffe0ff */
[----:B------:R-:W-:-:S03]  /*0280*/  VIADD R0, R18, UR9 ;  /* 0x0000000912007c36 */ /* 0x000fc60008000000 */
[-C--:B0-----:R-:W-:Y:S02]  /*0290*/  ISETP.GE.U32.AND P1, PT, R8, R3.reuse, PT ;  /* 0x000000030800720c */ /* 0x081fe40003f26070 */
[----:B------:R-:W-:-:S11]  /*02a0*/  ISETP.GE.U32.AND P0, PT, R0, R3, PT ;  /* 0x000000030000720c */ /* 0x000fd60003f06070 */
[----:B------:R-:W0:Y:S01]  /*02b0*/  @!P1 LDC.64 R10, c[0x0][0x380] ;  /* 0x0000e000ff0a9b82 */ /* 0x000e220000000a00 */
[----:B------:R-:W-:Y:S02]  /*02c0*/  @!P1 IADD3 R0, P3, PT, R5, UR9, RZ ;  /* 0x0000000905009c10 */ /* 0x000fe4000ff7e0ff */
[----:B------:R-:W-:-:S03]  /*02d0*/  @!P0 IADD3 R13, P2, PT, R6, UR9, RZ ;  /* 0x00000009060d8c10 */ /* 0x000fc6000ff5e0ff */
[----:B------:R-:W-:Y:S02]  /*02e0*/  @!P1 IMAD.X R12, RZ, RZ, R2, P3 ;  /* 0x000000ffff0c9224 */ /* 0x000fe400018e0602 */
[----:B------:R-:W1:Y:S01]  /*02f0*/  @!P0 LDC.64 R8, c[0x0][0x390] ;  /* 0x0000e400ff088b82 */ /* 0x000e620000000a00 */
[----:B------:R-:W-:Y:S01]  /*0300*/  @!P0 IMAD.X R14, RZ, RZ, R4, P2 ;  /* 0x000000ffff0e8224 */ /* 0x000fe200010e0604 */
[----:B0-----:R-:W-:-:S04]  /*0310*/  @!P1 LEA R10, P3, R0, R10, 0x2 ;  /* 0x0000000a000a9211 */ /* 0x001fc800078610ff */
[----:B------:R-:W-:Y:S01]  /*0320*/  @!P1 LEA.HI.X R11, R0, R11, R12, 0x2, P3 ;  /* 0x0000000b000b9211 */ /* 0x000fe200018f140c */
[----:B------:R-:W-:Y:S01]  /*0330*/  HFMA2 R12, -RZ, RZ, 0, 0 ;  /* 0x00000000ff0c7431 */ /* 0x000fe200000001ff */
[----:B-1----:R-:W-:-:S04]  /*0340*/  @!P0 LEA R8, P2, R13, R8, 0x2 ;  /* 0x000000080d088211 */ /* 0x002fc800078410ff */
[----:B------:R-:W-:Y:S01]  /*0350*/  @!P0 LEA.HI.X R9, R13, R9, R14, 0x2, P2 ;  /* 0x000000090d098211 */ /* 0x000fe200010f140e */
[----:B------:R-:W-:-:S04]  /*0360*/  IMAD.MOV.U32 R14, RZ, RZ, RZ ;  /* 0x000000ffff0e7224 */ /* 0x000fc800078e00ff */
[----:B------:R0:W2:Y:S04]  /*0370*/  @!P0 LDG.E R12, desc[UR10][R8.64] ;  /* 0x0000000a080c8981 */ /* 0x0000a8000c1e1900 */
[----:B------:R-:W3:Y:S01]  /*0380*/  @!P1 LDG.E R14, desc[UR10][R10.64] ;  /* 0x0000000a0a0e9981 */ /* 0x000ee2000c1e1900 */
[----:B------:R-:W1:Y:S01]  /*0390*/  S2UR UR7, SR_CgaCtaId ;  /* 0x00000000000779c3 */ /* 0x000e620000008800 */
[----:B------:R-:W-:Y:S01]  /*03a0*/  UMOV UR5, 0x400 ;  /* 0x0000040000057882 */ /* 0x000fe20000000000 */
[----:B------:R-:W-:Y:S02]  /*03b0*/  UIADD3 UR12, UPT, UPT, UR9, 0x10, URZ ;  /* 0x00000010090c7890 */ /* 0x000fe4000fffe0ff */
[C---:B------:R-:W-:Y:S01]  /*03c0*/  ISETP.NE.AND P0, PT, R3.reuse, UR9, PT ;  /* 0x0000000903007c0c */ /* 0x040fe2000bf05270 */
[----:B------:R-:W-:Y:S01]  /*03d0*/  UIADD3 UR6, UPT, UPT, UR5, 0x400, URZ ;  /* 0x0000040005067890 */ /* 0x000fe2000fffe0ff */
[----:B------:R-:W-:Y:S01]  /*03e0*/  IMAD R13, R18, 0x4, R25 ;  /* 0x00000004120d7824 */ /* 0x000fe200078e0219 */
[----:B------:R-:W-:Y:S01]  /*03f0*/  UIADD3 UR4, UPT, UPT, UR4, 0x1, URZ ;  /* 0x0000000104047890 */ /* 0x000fe2000fffe0ff */
[----:B------:R-:W-:-:S02]  /*0400*/  ISETP.LT.U32.AND P1, PT, R3, UR12, PT ;  /* 0x0000000c03007c0c */ /* 0x000fc4000bf21070 */
[----:B------:R-:W-:Y:S01]  /*0410*/  VIMNMX.U32 R3, PT, PT, R3, UR12, PT ;  /* 0x0000000c03037c48 */ /* 0x000fe2000bfe0000 */
[----:B------:R-:W-:-:S03]  /*0420*/  UISETP.NE.AND UP0, UPT, UR4, UR8, UPT ;  /* 0x000000080400728c */ /* 0x000fc6000bf05270 */
[C---:B------:R-:W-:Y:S01]  /*0430*/  LOP3.LUT R0, R3.reuse, 0xf, RZ, 0xc0, !PT ;  /* 0x0000000f03007812 */ /* 0x040fe200078ec0ff */
[----:B0-----:R-:W-:Y:S01]  /*0440*/  VIADD R9, R3, -UR9 ;  /* 0x8000000903097c36 */ /* 0x001fe20008000000 */
[----:B-1----:R-:W-:-:S06]  /*0450*/  ULEA UR6, UR7, UR6, 0x18 ;  /* 0x0000000607067291 */ /* 0x002fcc000f8ec0ff */
[----:B------:R-:W-:-:S04]  /*0460*/  LEA R15, R17, UR6, 0x6 ;  /* 0x00000006110f7c11 */ /* 0x000fc8000f8e30ff */
[----:B------:R-:W-:Y:S01]  /*0470*/  LEA R15, R18, R15, 0x2 ;  /* 0x0000000f120f7211 */ /* 0x000fe200078e10ff */
[----:B--2---:R0:W-:Y:S04]  /*0480*/  STS [R13], R12 ;  /* 0x0000000c0d007388 */ /* 0x0041e80000000800 */
[----:B---3--:R0:W-:Y:S01]  /*0490*/  STS [R15], R14 ;  /* 0x0000000e0f007388 */ /* 0x0081e20000000800 */
[----:B------:R-:W-:Y:S06]  /*04a0*/  BAR.SYNC.DEFER_BLOCKING 0x0 ;  /* 0x0000000000007b1d */ /* 0x000fec0000010000 */
[----:B------:R-:W-:Y:S05]  /*04b0*/  @!P0 BRA P1, `(.L_x_24) ;  /* 0x0000000400dc8947 */ /* 0x000fea0000800000 */
[----:B------:R-:W-:Y:S01]  /*04c0*/  VIADD R8, R9, 0xffffffff ;  /* 0xffffffff09087836 */ /* 0x000fe20000000000 */
[----:B------:R-:W-:Y:S02]  /*04d0*/  ISETP.NE.AND P1, PT, R0, RZ, PT ;  /* 0x000000ff0000720c */ /* 0x000fe40003f25270 */
[----:B------:R-:W-:Y:S02]  /*04e0*/  MOV R22, RZ ;  /* 0x000000ff00167202 */ /* 0x000fe40000000f00 */
[----:B------:R-:W-:-:S13]  /*04f0*/  ISETP.GE.U32.AND P0, PT, R8, 0xf, PT ;  /* 0x0000000f0800780c */ /* 0x000fda0003f06070 */
[----:B------:R-:W-:Y:S05]  /*0500*/  @!P0 BRA `(.L_x_25) ;  /* 0x0000000000c08947 */ /* 0x000fea0003800000 */
[----:B------:R-:W-:Y:S01]  /*0510*/  ULEA UR5, UR7, UR5, 0x18 ;  /* 0x0000000507057291 */ /* 0x000fe2000f8ec0ff */
[----:B------:R-:W-:Y:S01]  /*0520*/  LEA R23, R18, UR6, 0x2 ;  /* 0x0000000612177c11 */ /* 0x000fe2000f8e10ff */
[--C-:B------:R-:W-:Y:S01]  /*0530*/  IMAD.IADD R22, R9, 0x1, -R0.reuse ;  /* 0x0000000109167824 */ /* 0x100fe200078e0a00 */
[----:B------:R-:W-:Y:S02]  /*0540*/  IADD3 R19, PT, PT, -R3, UR9, R0 ;  /* 0x0000000903137c10 */ /* 0x000fe4000fffe100 */
[----:B------:R-:W-:Y:S02]  /*0550*/  IADD3 R20, PT, PT, R23, 0x200, RZ ;  /* 0x0000020017147810 */ /* 0x000fe40007ffe0ff */
[----:B------:R-:W-:-:S05]  /*0560*/  LEA R25, R17, UR5, 0x6 ;  /* 0x0000000511197c11 */ /* 0x000fca000f8e30ff */
[----:B------:R-:W-:-:S07]  /*0570*/  VIADD R21, R25, 0x20 ;  /* 0x0000002019157836 */ /* 0x000fce0000000000 */
.L_x_26:
[----:B------:R-:W-:Y:S01]  /*0580*/  LDS R8, [R20+-0x200] ;  /* 0xfffe000014087984 */ /* 0x000fe20000000800 */
[----:B------:R-:W-:-:S03]  /*0590*/  IADD3 R19, PT, PT, R19, 0x10, RZ ;  /* 0x0000001013137810 */ /* 0x000fc60007ffe0ff */
[----:B0-----:R-:W0:Y:S01]  /*05a0*/  LDS.128 R12, [R21+-0x20] ;  /* 0xffffe000150c7984 */ /* 0x001e220000000c00 */
[----:B------:R-:W-:-:S03]  /*05b0*/  ISETP.NE.AND P0, PT, R19, RZ, PT ;  /* 0x000000ff1300720c */ /* 0x000fc60003f05270 */
[----:B------:R-:W1:Y:S04]  /*05c0*/  LDS R9, [R20+-0x1c0] ;  /* 0xfffe400014097984 */ /* 0x000e680000000800 */
[----:B------:R-:W2:Y:S04]  /*05d0*/  LDS R10, [R20+-0x180] ;  /* 0xfffe8000140a7984 */ /* 0x000ea80000000800 */
[----:B------:R-:W3:Y:S01]  /*05e0*/  LDS R24, [R20+-0x140] ;  /* 0xfffec00014187984 */ /* 0x000ee20000000800 */
[----:B0-----:R-:W-:-:S03]  /*05f0*/  FFMA R8, R12, R8, R27 ;  /* 0x000000080c087223 */ /* 0x001fc6000000001b */
[----:B------:R-:W-:Y:S01]  /*0600*/  LDS R12, [R20+-0xc0] ;  /* 0xffff4000140c7984 */ /* 0x000fe20000000800 */
[----:B-1----:R-:W-:-:S03]  /*0610*/  FFMA R9, R9, R13, R8 ;  /* 0x0000000d09097223 */ /* 0x002fc60000000008 */
[----:B------:R-:W-:Y:S01]  /*0620*/  LDS R13, [R20+-0x100] ;  /* 0xffff0000140d7984 */ /* 0x000fe20000000800 */
[----:B--2---:R-:W-:-:S03]  /*0630*/  FFMA R29, R10, R14, R9 ;  /* 0x0000000e0a1d7223 */ /* 0x004fc60000000009 */
[----:B------:R-:W0:Y:S01]  /*0640*/  LDS.128 R8, [R21+-0x10] ;  /* 0xfffff00015087984 */ /* 0x000e220000000c00 */
[----:B---3--:R-:W-:-:S03]  /*0650*/  FFMA R15, R24, R15, R29 ;  /* 0x0000000f180f7223 */ /* 0x008fc6000000001d */
[----:B------:R-:W1:Y:S04]  /*0660*/  LDS R27, [R20+-0x80] ;  /* 0xffff8000141b7984 */ /* 0x000e680000000800 */
[----:B------:R-:W2:Y:S01]  /*0670*/  LDS R24, [R20+-0x40] ;  /* 0xffffc00014187984 */ /* 0x000ea20000000800 */
[----:B0-----:R-:W-:-:S04]  /*0680*/  FFMA R8, R8, R13, R15 ;  /* 0x0000000d08087223 */ /* 0x001fc8000000000f */
[----:B------:R-:W-:Y:S02]  /*0690*/  FFMA R8, R12, R9, R8 ;  /* 0x000000090c087223 */ /* 0x000fe40000000008 */
[----:B------:R-:W-:Y:S02]  /*06a0*/  LDS R9, [R20] ;  /* 0x0000000014097984 */ /* 0x000fe40000000800 */
[----:B-1----:R-:W-:Y:S02]  /*06b0*/  FFMA R29, R27, R10, R8 ;  /* 0x0000000a1b1d7223 */ /* 0x002fe40000000008 */
[----:B------:R-:W0:Y:S02]  /*06c0*/  LDS.128 R12, [R21] ;  /* 0x00000000150c7984 */ /* 0x000e240000000c00 */
[----:B--2---:R-:W-:Y:S02]  /*06d0*/  FFMA R11, R24, R11, R29 ;  /* 0x0000000b180b7223 */ /* 0x004fe4000000001d */
[----:B------:R-:W1:Y:S04]  /*06e0*/  LDS R8, [R20+0x40] ;  /* 0x0000400014087984 */ /* 0x000e680000000800 */
[----:B------:R-:W2:Y:S04]  /*06f0*/  LDS R27, [R20+0x80] ;  /* 0x00008000141b7984 */ /* 0x000ea80000000800 */
[----:B------:R-:W3:Y:S04]  /*0700*/  LDS R24, [R20+0xc0] ;  /* 0x0000c00014187984 */ /* 0x000ee80000000800 */
[----:B------:R-:W-:Y:S01]  /*0710*/  LDS R29, [R20+0x140] ;  /* 0x00014000141d7984 */ /* 0x000fe20000000800 */
[----:B0-----:R-:W-:-:S04]  /*0720*/  FFMA R12, R12, R9, R11 ;  /* 0x000000090c0c7223 */ /* 0x001fc8000000000b */
[----:B-1----:R-:W-:Y:S02]  /*0730*/  FFMA R8, R8, R13, R12 ;  /* 0x0000000d08087223 */ /* 0x002fe4000000000c */
[----:B------:R-:W-:Y:S02]  /*0740*/  LDS R13, [R20+0x100] ;  /* 0x00010000140d7984 */ /* 0x000fe40000000800 */
[----:B--2---:R-:W-:Y:S02]  /*0750*/  FFMA R27, R27, R14, R8 ;  /* 0x0000000e1b1b7223 */ /* 0x004fe40000000008 */
[----:B------:R0:W1:Y:S02]  /*0760*/  LDS.128 R8, [R21+0x10] ;  /* 0x0000100015087984 */ /* 0x0000640000000c00 */
[----:B---3--:R-:W-:Y:S02]  /*0770*/  FFMA R15, R24, R15, R27 ;  /* 0x0000000f180f7223 */ /* 0x008fe4000000001b */
[----:B------:R-:W2:Y:S04]  /*0780*/  LDS R12, [R20+0x180] ;  /* 0x00018000140c7984 */ /* 0x000ea80000000800 */
[----:B------:R3:W4:Y:S01]  /*0790*/  LDS R27, [R20+0x1c0] ;  /* 0x0001c000141b7984 */ /* 0x0007220000000800 */
[----:B0-----:R-:W-:Y:S01]  /*07a0*/  VIADD R21, R21, 0x40 ;  /* 0x0000004015157836 */ /* 0x001fe20000000000 */
[----:B---3--:R-:W-:Y:S01]  /*07b0*/  IADD3 R20, PT, PT, R20, 0x400, RZ ;  /* 0x0000040014147810 */ /* 0x008fe20007ffe0ff */
[----:B-1----:R-:W-:-:S04]  /*07c0*/  FFMA R8, R8, R13, R15 ;  /* 0x0000000d08087223 */ /* 0x002fc8000000000f */
[----:B------:R-:W-:-:S04]  /*07d0*/  FFMA R9, R29, R9, R8 ;  /* 0x000000091d097223 */ /* 0x000fc80000000008 */
[----:B--2---:R-:W-:-:S04]  /*07e0*/  FFMA R10, R12, R10, R9 ;  /* 0x0000000a0c0a7223 */ /* 0x004fc80000000009 */
[----:B----4-:R-:W-:Y:S01]  /*07f0*/  FFMA R27, R27, R11, R10 ;  /* 0x0000000b1b1b7223 */ /* 0x010fe2000000000a */
[----:B------:R-:W-:Y:S06]  /*0800*/  @P0 BRA `(.L_x_26) ;  /* 0xfffffffc005c0947 */ /* 0x000fec000383ffff */
.L_x_25:
[----:B------:R-:W-:Y:S05]  /*0810*/  @!P1 BRA `(.L_x_24) ;  /* 0x0000000400049947 */ /* 0x000fea0003800000 */
[----:B------:R-:W-:Y:S02]  /*0820*/  ISETP.GE.U32.AND P0, PT, R0, 0x8, PT ;  /* 0x000000080000780c */ /* 0x000fe40003f06070 */
[----:B------:R-:W-:-:S11]  /*0830*/  LOP3.LUT P1, R21, R3, 0x7, RZ, 0xc0, !PT ;  /* 0x0000000703157812 */ /* 0x000fd6000782c0ff */
[----:B------:R-:W-:Y:S05]  /*0840*/  @!P0 BRA `(.L_x_27) ;  /* 0x00000000006c8947 */ /* 0x000fea0003800000 */
[C---:B0-----:R-:W-:Y:S01]  /*0850*/  IMAD R12, R22.reuse, 0x4, R25 ;  /* 0x00000004160c7824 */ /* 0x041fe200078e0219 */
        /* <DEDUP_REMOVED lines=9> */
[----:B------:R-:W3:Y:S04]  /*08f0*/  LDS R11, [R10+0xc0] ;  /* 0x0000c0000a0b7984 */ /* 0x000ee80000000800 */
[----:B------:R-:W-:Y:S04]  /*0900*/  LDS R19, [R12+0x14] ;  /* 0x000014000c137984 */ /* 0x000fe80000000800 */
[----:B------:R-:W-:Y:S04]  /*0910*/  LDS R24, [R10+0x140] ;  /* 0x000140000a187984 */ /* 0x000fe80000000800 */
[----:B------:R-:W-:Y:S01]  /*0920*/  LDS R26, [R10+0x1c0] ;  /* 0x0001c0000a1a7984 */ /* 0x000fe20000000800 */
[----:B0-----:R-:W-:-:S03]  /*0930*/  FFMA R27, R14, R13, R27 ;  /* 0x0000000d0e1b7223 */ /* 0x001fc6000000001b */
[----:B------:R-:W-:Y:S04]  /*0940*/  LDS R13, [R12+0x10] ;  /* 0x000010000c0d7984 */ /* 0x000fe80000000800 */
[----:B------:R-:W0:Y:S01]  /*0950*/  LDS R14, [R10+0x100] ;  /* 0x000100000a0e7984 */ /* 0x000e220000000800 */
[----:B-1----:R-:W-:-:S03]  /*0960*/  FFMA R29, R20, R15, R27 ;  /* 0x0000000f141d7223 */ /* 0x002fc6000000001b */
[----:B------:R-:W-:Y:S04]  /*0970*/  LDS R15, [R12+0x18] ;  /* 0x000018000c0f7984 */ /* 0x000fe80000000800 */
[----:B------:R-:W1:Y:S01]  /*0980*/  LDS R20, [R10+0x180] ;  /* 0x000180000a147984 */ /* 0x000e620000000800 */
[----:B--2---:R-:W-:-:S03]  /*0990*/  FFMA R9, R0, R9, R29 ;  /* 0x0000000900097223 */ /* 0x004fc6000000001d */
[----:B------:R-:W2:Y:S01]  /*09a0*/  LDS R27, [R12+0x1c] ;  /* 0x00001c000c1b7984 */ /* 0x000ea20000000800 */
[----:B---3--:R-:W-:-:S04]  /*09b0*/  FFMA R8, R8, R11, R9 ;  /* 0x0000000b08087223 */ /* 0x008fc80000000009 */
[----:B0-----:R-:W-:-:S04]  /*09c0*/  FFMA R8, R13, R14, R8 ;  /* 0x0000000e0d087223 */ /* 0x001fc80000000008 */
[----:B------:R-:W-:-:S04]  /*09d0*/  FFMA R8, R19, R24, R8 ;  /* 0x0000001813087223 */ /* 0x000fc80000000008 */
[----:B-1----:R-:W-:-:S04]  /*09e0*/  FFMA R8, R15, R20, R8 ;  /* 0x000000140f087223 */ /* 0x002fc80000000008 */
[----:B--2---:R-:W-:-:S07]  /*09f0*/  FFMA R27, R27, R26, R8 ;  /* 0x0000001a1b1b7223 */ /* 0x004fce0000000008 */
.L_x_27:
[----:B------:R-:W-:Y:S05]  /*0a00*/  @!P1 BRA `(.L_x_24) ;  /* 0x0000000000889947 */ /* 0x000fea0003800000 */
[----:B------:R-:W-:Y:S02]  /*0a10*/  ISETP.GE.U32.AND P0, PT, R21, 0x4, PT ;  /* 0x000000041500780c */ /* 0x000fe40003f06070 */
[----:B------:R-:W-:-:S04]  /*0a20*/  LOP3.LUT R3, R3, 0x3, RZ, 0xc0, !PT ;  /* 0x0000000303037812 */ /* 0x000fc800078ec0ff */
[----:B------:R-:W-:-:S07]  /*0a30*/  ISETP.NE.AND P1, PT, R3, RZ, PT ;  /* 0x000000ff0300720c */ /* 0x000fce0003f25270 */
[----:B------:R-:W-:Y:S06]  /*0a40*/  @!P0 BRA `(.L_x_28) ;  /* 0x00000000003c8947 */ /* 0x000fec0003800000 */
[C---:B------:R-:W-:Y:S01]  /*0a50*/  LEA R0, R22.reuse, R25, 0x2 ;  /* 0x0000001916007211 */ /* 0x040fe200078e10ff */
[C---:B------:R-:W-:Y:S01]  /*0a60*/  IMAD R9, R22.reuse, 0x40, R23 ;  /* 0x0000004016097824 */ /* 0x040fe200078e0217 */
[----:B------:R-:W-:-:S03]  /*0a70*/  IADD3 R22, PT, PT, R22, 0x4, RZ ;  /* 0x0000000416167810 */ /* 0x000fc60007ffe0ff */
[----:B------:R-:W-:Y:S04]  /*0a80*/  LDS R8, [R0] ;  /* 0x0000000000087984 */ /* 0x000fe80000000800 */
[----:B------:R-:W1:Y:S04]  /*0a90*/  LDS R10, [R9] ;  /* 0x00000000090a7984 */ /* 0x000e680000000800 */
[----:B------:R-:W-:Y:S04]  /*0aa0*/  LDS R11, [R0+0x4] ;  /* 0x00000400000b7984 */ /* 0x000fe80000000800 */
[----:B0-----:R-:W0:Y:S04]  /*0ab0*/  LDS R12, [R9+0x40] ;  /* 0x00004000090c7984 */ /* 0x001e280000000800 */
[----:B------:R-:W-:Y:S04]  /*0ac0*/  LDS R13, [R0+0x8] ;  /* 0x00000800000d7984 */ /* 0x000fe80000000800 */
[----:B------:R-:W2:Y:S04]  /*0ad0*/  LDS R14, [R9+0x80] ;  /* 0x00008000090e7984 */ /* 0x000ea80000000800 */
[----:B------:R-:W-:Y:S04]  /*0ae0*/  LDS R15, [R0+0xc] ;  /* 0x00000c00000f7984 */ /* 0x000fe80000000800 */
[----:B------:R-:W3:Y:S01]  /*0af0*/  LDS R19, [R9+0xc0] ;  /* 0x0000c00009137984 */ /* 0x000ee20000000800 */
[----:B-1----:R-:W-:-:S04]  /*0b00*/  FFMA R8, R8, R10, R27 ;  /* 0x0000000a08087223 */ /* 0x002fc8000000001b */
[----:B0-----:R-:W-:-:S04]  /*0b10*/  FFMA R8, R11, R12, R8 ;  /* 0x0000000c0b087223 */ /* 0x001fc80000000008 */
[----:B--2---:R-:W-:-:S04]  /*0b20*/  FFMA R8, R13, R14, R8 ;  /* 0x0000000e0d087223 */ /* 0x004fc80000000008 */
[----:B---3--:R-:W-:-:S07]  /*0b30*/  FFMA R27, R15, R19, R8 ;  /* 0x000000130f1b7223 */ /* 0x008fce0000000008 */
.L_x_28:
[----:B------:R-:W-:Y:S05]  /*0b40*/  @!P1 BRA `(.L_x_24) ;  /* 0x0000000000389947 */ /* 0x000fea0003800000 */
[C---:B------:R-:W-:Y:S01]  /*0b50*/  IMAD R10, R22.reuse, 0x4, R25 ;  /* 0x00000004160a7824 */ /* 0x040fe200078e0219 */
[----:B------:R-:W-:Y:S02]  /*0b60*/  LEA R22, R22, R23, 0x6 ;  /* 0x0000001716167211 */ /* 0x000fe400078e30ff */
[----:B------:R-:W-:Y:S02]  /*0b70*/  ISETP.NE.AND P0, PT, R3, 0x1, PT ;  /* 0x000000010300780c */ /* 0x000fe40003f05270 */
[----:B------:R-:W-:Y:S04]  /*0b80*/  LDS R0, [R10] ;  /* 0x000000000a007984 */ /* 0x000fe80000000800 */
[----:B------:R-:W1:Y:S02]  /*0b90*/  LDS R8, [R22] ;  /* 0x0000000016087984 */ /* 0x000e640000000800 */
[----:B-1----:R-:W-:-:S05]  /*0ba0*/  FFMA R27, R0, R8, R27 ;  /* 0x00000008001b7223 */ /* 0x002fca000000001b */
[----:B------:R-:W-:Y:S05]  /*0bb0*/  @!P0 BRA `(.L_x_24) ;  /* 0x00000000001c8947 */ /* 0x000fea0003800000 */
[----:B------:R-:W-:Y:S01]  /*0bc0*/  ISETP.NE.AND P0, PT, R3, 0x2, PT ;  /* 0x000000020300780c */ /* 0x000fe20003f05270 */
[----:B------:R-:W-:Y:S04]  /*0bd0*/  LDS R0, [R10+0x4] ;  /* 0x000004000a007984 */ /* 0x000fe80000000800 */
[----:B------:R-:W1:Y:S08]  /*0be0*/  LDS R3, [R22+0x40] ;  /* 0x0000400016037984 */ /* 0x000e700000000800 */
[----:B------:R-:W-:Y:S04]  /*0bf0*/  @P0 LDS R8, [R10+0x8] ;  /* 0x000008000a080984 */ /* 0x000fe80000000800 */
[----:B------:R-:W2:Y:S01]  /*0c00*/  @P0 LDS R9, [R22+0x80] ;  /* 0x0000800016090984 */ /* 0x000ea20000000800 */
[----:B-1----:R-:W-:-:S04]  /*0c10*/  FFMA R27, R0, R3, R27 ;  /* 0x00000003001b7223 */ /* 0x002fc8000000001b */
[----:B--2---:R-:W-:-:S07]  /*0c20*/  @P0 FFMA R27, R8, R9, R27 ;  /* 0x00000009081b0223 */ /* 0x004fce000000001b */
.L_x_24:
[----:B------:R-:W-:Y:S06]  /*0c30*/  BAR.SYNC.DEFER_BLOCKING 0x0 ;  /* 0x0000000000007b1d */ /* 0x000fec0000010000 */
[----:B------:R-:W-:Y:S05]  /*0c40*/  BRA.U UP0, `(.L_x_29) ;  /* 0xfffffff500807547 */ /* 0x000fea000b83ffff */
.L_x_23:
[----:B------:R-:W1:Y:S01]  /*0c50*/  LDCU.64 UR6, c[0x0][0x3b0] ;  /* 0x00007600ff0677ac */ /* 0x000e620008000a00 */
[----:B------:R-:W-:Y:S01]  /*0c60*/  IMAD R7, R7, 0x10, R18 ;  /* 0x0000001007077824 */ /* 0x000fe200078e0212 */
[----:B------:R-:W-:-:S04]  /*0c70*/  LEA R16, R16, R17, 0x4 ;  /* 0x0000001110107211 */ /* 0x000fc800078e20ff */
[----:B-1----:R-:W-:-:S04]  /*0c80*/  ISETP.GE.U32.AND P0, PT, R7, UR7, PT ;  /* 0x0000000707007c0c */ /* 0x002fc8000bf06070 */
[----:B------:R-:W-:-:S13]  /*0c90*/  ISETP.GE.U32.OR P0, PT, R16, UR6, P0 ;  /* 0x0000000610007c0c */ /* 0x000fda0008706470 */
[----:B------:R-:W-:Y:S05]  /*0ca0*/  @P0 EXIT ;  /* 0x000000000000094d */ /* 0x000fea0003800000 */
[----:B------:R-:W1:Y:S01]  /*0cb0*/  LDC.64 R2, c[0x0][0x3a8] ;  /* 0x0000ea00ff027b82 */ /* 0x000e620000000a00 */
[----:B------:R-:W-:Y:S02]  /*0cc0*/  UIMAD UR4, UR7, UR6, URZ ;  /* 0x00000006070472a4 */ /* 0x000fe4000f8e02ff */
[----:B------:R-:W-:-:S05]  /*0cd0*/  IMAD R7, R16, UR7, R7 ;  /* 0x0000000710077c24 */ /* 0x000fca000f8e0207 */
[----:B------:R-:W2:Y:S08]  /*0ce0*/  LDC.64 R4, c[0x0][0x3a0] ;  /* 0x0000e800ff047b82 */ /* 0x000eb00000000a00 */
[----:B------:R-:W3:Y:S01]  /*0cf0*/  LDC.64 R8, c[0x0][0x390] ;  /* 0x0000e400ff087b82 */ /* 0x000ee20000000a00 */
[----:B-1----:R-:W-:-:S04]  /*0d00*/  IADD3 R0, P0, P1, R7, -UR4, R2 ;  /* 0x8000000407007c10 */ /* 0x002fc8000f91e002 */
[----:B------:R-:W-:Y:S02]  /*0d10*/  IADD3.X R3, PT, PT, RZ, -0x1, R3, P0, P1 ;  /* 0xffffffffff037810 */ /* 0x000fe400007e2403 */
[----:B--2---:R-:W-:-:S04]  /*0d20*/  LEA R2, P0, R0, R4, 0x2 ;  /* 0x0000000400027211 */ /* 0x004fc800078010ff */
[----:B------:R-:W-:Y:S02]  /*0d30*/  LEA.HI.X R3, R0, R5, R3, 0x2, P0 ;  /* 0x0000000500037211 */ /* 0x000fe400000f1403 */
[----:B------:R-:W1:Y:S03]  /*0d40*/  LDC.64 R4, c[0x0][0x398] ;  /* 0x0000e600ff047b82 */ /* 0x000e660000000a00 */
[----:B------:R-:W2:Y:S01]  /*0d50*/  LDG.E R2, desc[UR10][R2.64] ;  /* 0x0000000a02027981 */ /* 0x000ea2000c1e1900 */
[----:B-1----:R-:W-:-:S04]  /*0d60*/  IADD3 R7, P0, P1, R7, -UR4, R4 ;  /* 0x8000000407077c10 */ /* 0x002fc8000f91e004 */
[----:B------:R-:W-:Y:S02]  /*0d70*/  IADD3.X R6, PT, PT, RZ, -0x1, R5, P0, P1 ;  /* 0xffffffffff067810 */ /* 0x000fe400007e2405 */
[----:B---3--:R-:W-:-:S04]  /*0d80*/  LEA R4, P0, R7, R8, 0x2 ;  /* 0x0000000807047211 */ /* 0x008fc800078010ff */
[----:B------:R-:W-:Y:S02]  /*0d90*/  LEA.HI.X R5, R7, R9, R6, 0x2, P0 ;  /* 0x0000000907057211 */ /* 0x000fe400000f1406 */
[----:B--2---:R-:W-:-:S05]  /*0da0*/  FSET.BF.GT.AND R0, R2, RZ, PT ;  /* 0x000000ff0200720a */ /* 0x004fca0003804000 */
[----:B------:R-:W-:-:S05]  /*0db0*/  FMUL R27, R0, R27 ;  /* 0x0000001b001b7220 */ /* 0x000fca0000400000 */
[----:B------:R-:W-:Y:S01]  /*0dc0*/  STG.E desc[UR10][R4.64], R27 ;  /* 0x0000001b04007986 */ /* 0x000fe2000c10190a */
[----:B------:R-:W-:Y:S05]  /*0dd0*/  EXIT ;  /* 0x000000000000794d */ /* 0x000fea0003800000 */
.L_x_30:
        /* <DEDUP_REMOVED lines=10> */
.L_x_61:


//--------------------- .text._Z31propagate_forward_fcn_gpu_trainPfS_S_S_jjjllll --------------------------
	.section	.text._Z31propagate_forward_fcn_gpu_trainPfS_S_S_jjjllll,"ax",@progbits
	.align	128
        .global         _Z31propagate_forward_fcn_gpu_trainPfS_S_S_jjjllll
        .type           _Z31propagate_forward_fcn_gpu_trainPfS_S_S_jjjllll,@function
        .size           _Z31propagate_forward_fcn_gpu_trainPfS_S_S_jjjllll,(.L_x_62 - _Z31propagate_forward_fcn_gpu_trainPfS_S_S_jjjllll)
        .other          _Z31propagate_forward_fcn_gpu_trainPfS_S_S_jjjllll,@"STO_CUDA_ENTRY STV_DEFAULT"
_Z31propagate_forward_fcn_gpu_trainPfS_S_S_jjjllll:
.text._Z31propagate_forward_fcn_gpu_trainPfS_S_S_jjjllll:
[----:B------:R-:W-:Y:S01]  /*0000*/  LDC R1, c[0x0][0x37c] ;  /* 0x0000df00ff017b82 */ /* 0x000fe20000000800 */
[----:B------:R-:W0:Y:S01]  /*0010*/  LDCU UR11, c[0x0][0x3a4] ;  /* 0x00007480ff0b77ac */ /* 0x000e220008000800 */
[----:B------:R-:W1:Y:S06]  /*0020*/  S2R R6, SR_TID.Y ;  /* 0x0000000000067919 */ /* 0x000e6c0000002200 */
[----:B------:R-:W2:Y:S01]  /*0030*/  S2UR UR14, SR_CTAID.Y ;  /* 0x00000000000e79c3 */ /* 0x000ea20000002600 */
[----:B------:R-:W-:Y:S01]  /*0040*/  IMAD.MOV.U32 R11, RZ, RZ, RZ ;  /* 0x000000ffff0b7224 */ /* 0x000fe200078e00ff */
[----:B------:R-:W3:Y:S01]  /*0050*/  LDCU.64 UR12, c[0x0][0x358] ;  /* 0x00006b00ff0c77ac */ /* 0x000ee20008000a00 */
[----:B------:R-:W4:Y:S05]  /*0060*/  S2R R7, SR_TID.X ;  /* 0x0000000000077919 */ /* 0x000f2a0000002100 */
[----:B------:R-:W1:Y:S01]  /*0070*/  S2UR UR7, SR_CTAID.X ;  /* 0x00000000000779c3 */ /* 0x000e620000002500 */
[----:B0-----:R-:W-:-:S02]  /*0080*/  ULOP3.LUT UP0, URZ, UR11, 0xf, URZ, 0xc0, !UPT ;  /* 0x0000000f0bff7892 */ /* 0x001fc4000f80c0ff */
[----:B------:R-:W-:Y:S02]  /*0090*/  USHF.R.U32.HI UR4, URZ, 0x4, UR11 ;  /* 0x00000004ff047899 */ /* 0x000fe4000801160b */
[----:B------:R-:W-:-:S07]  /*00a0*/  ULEA.HI UR9, UR11, 0x1, URZ, 0x1c ;  /* 0x000000010b097891 */ /* 0x000fce000f8fe0ff */
[----:B------:R-:W-:-:S04]  /*00b0*/  @!UP0 UIADD3 UR9, UPT, UPT, UR4, URZ, URZ ;  /* 0x000000ff04098290 */ /* 0x000fc8000fffe0ff */
[----:B------:R-:W-:-:S09]  /*00c0*/  UISETP.NE.AND UP0, UPT, UR9, URZ, UPT ;  /* 0x000000ff0900728c */ /* 0x000fd2000bf05270 */
[----:B-1234-:R-:W-:Y:S05]  /*00d0*/  BRA.U !UP0, `(.L_x_31) ;  /* 0x0000000908f07547 */ /* 0x01efea000b800000 */
[----:B------:R-:W0:Y:S01]  /*00e0*/  S2UR UR6, SR_CgaCtaId ;  /* 0x00000000000679c3 */ /* 0x000e220000008800 */
[----:B------:R-:W1:Y:S01]  /*00f0*/  LDCU UR8, c[0x0][0x3a8] ;  /* 0x00007500ff0877ac */ /* 0x000e620008000800 */
[C---:B------:R-:W-:Y:S02]  /*0100*/  IMAD R0, R6.reuse, UR11, RZ ;  /* 0x0000000b06007c24 */ /* 0x040fe4000f8e02ff */
[----:B------:R-:W-:Y:S01]  /*0110*/  IMAD.MOV.U32 R11, RZ, RZ, RZ ;  /* 0x000000ffff0b7224 */ /* 0x000fe200078e00ff */
[----:B------:R-:W2:Y:S01]  /*0120*/  LDCU.64 UR18, c[0x0][0x3c0] ;  /* 0x00007800ff1277ac */ /* 0x000ea20008000a00 */
[----:B------:R-:W3:Y:S01]  /*0130*/  LDCU.64 UR16, c[0x0][0x3b8] ;  /* 0x00007700ff1077ac */ /* 0x000ee20008000a00 */
[----:B------:R-:W-:Y:S02]  /*0140*/  UIMAD UR4, UR14, UR11, URZ ;  /* 0x0000000b0e0472a4 */ /* 0x000fe4000f8e02ff */
[----:B------:R-:W-:Y:S02]  /*0150*/  USHF.L.U32 UR10, UR7, 0x4, URZ ;  /* 0x00000004070a7899 */ /* 0x000fe400080006ff */
[----:B------:R-:W-:Y:S01]  /*0160*/  USHF.L.U32 UR5, UR4, 0x4, URZ ;  /* 0x0000000404057899 */ /* 0x000fe200080006ff */
[----:B-1----:R-:W-:-:S02]  /*0170*/  IMAD R2, R6, UR8, RZ ;  /* 0x0000000806027c24 */ /* 0x002fc4000f8e02ff */
[----:B------:R-:W-:-:S03]  /*0180*/  UMOV UR4, 0x400 ;  /* 0x0000040000047882 */ /* 0x000fc60000000000 */
[--C-:B------:R-:W-:Y:S01]  /*0190*/  IADD3 R0, P3, P4, R0, UR5, R7.reuse ;  /* 0x0000000500007c10 */ /* 0x100fe2000fc7e007 */
[----:B0-----:R-:W-:Y:S01]  /*01a0*/  ULEA UR11, UR6, UR4, 0x18 ;  /* 0x00000004060b7291 */ /* 0x001fe2000f8ec0ff */
[----:B------:R-:W-:Y:S01]  /*01b0*/  IADD3 R2, P1, P2, R2, UR10, R7 ;  /* 0x0000000a02027c10 */ /* 0x000fe2000fa3e007 */
[----:B------:R-:W-:Y:S01]  /*01c0*/  UIADD3 UR4, UPT, UPT, UR4, 0x400, URZ ;  /* 0x0000040004047890 */ /* 0x000fe2000fffe0ff */
[----:B------:R-:W-:Y:S02]  /*01d0*/  IADD3.X R3, PT, PT, RZ, RZ, RZ, P3, P4 ;  /* 0x000000ffff037210 */ /* 0x000fe40001fe84ff */
[----:B--2---:R-:W-:Y:S01]  /*01e0*/  IADD3 R4, P3, PT, R2, UR18, RZ ;  /* 0x0000001202047c10 */ /* 0x004fe2000ff7e0ff */
[----:B------:R-:W-:Y:S01]  /*01f0*/  ULEA UR5, UR6, UR4, 0x18 ;  /* 0x0000000406057291 */ /* 0x000fe2000f8ec0ff */
[----:B---3--:R-:W-:Y:S01]  /*0200*/  IADD3 R5, P0, PT, R0, UR16, RZ ;  /* 0x0000001000057c10 */ /* 0x008fe2000ff1e0ff */
[----:B------:R-:W-:Y:S01]  /*0210*/  HFMA2 R0, -RZ, RZ, 0, 0 ;  /* 0x00000000ff007431 */ /* 0x000fe200000001ff */
[----:B------:R-:W-:Y:S01]  /*0220*/  IADD3.X R2, PT, PT, RZ, RZ, RZ, P1, P2 ;  /* 0x000000ffff027210 */ /* 0x000fe20000fe44ff */
[----:B------:R-:W-:Y:S01]  /*0230*/  USHF.L.U32 UR4, UR8, 0x4, URZ ;  /* 0x0000000408047899 */ /* 0x000fe200080006ff */
[----:B------:R-:W-:-:S02]  /*0240*/  IADD3.X R3, PT, PT, R3, UR17, RZ, P0, !PT ;  /* 0x0000001103037c10 */ /* 0x000fc400087fe4ff */
[----:B------:R-:W-:Y:S02]  /*0250*/  IADD3.X R2, PT, PT, R2, UR19, RZ, P3, !PT ;  /* 0x0000001302027c10 */ /* 0x000fe40009ffe4ff */
[----:B------:R-:W-:Y:S02]  /*0260*/  LEA R25, R6, UR11, 0x6 ;  /* 0x0000000b06197c11 */ /* 0x000fe4000f8e30ff */
[----:B------:R-:W-:-:S07]  /*0270*/  LEA R23, R7, UR5, 0x2 ;  /* 0x0000000507177c11 */ /* 0x000fce000f8e10ff */
.L_x_37:
[----:B0-----:R-:W0:Y:S01]  /*0280*/  LDCU UR11, c[0x0][0x3a4] ;  /* 0x00007480ff0b77ac */ /* 0x001e220008000800 */
[----:B------:R-:W-:Y:S02]  /*0290*/  IMAD.SHL.U32 R10, R0, 0x10, RZ ;  /* 0x00000010000a7824 */ /* 0x000fe400078e00ff */
[----:B------:R-:W-:Y:S01]  /*02a0*/  VIADD R9, R7, UR10 ;  /* 0x0000000a07097c36 */ /* 0x000fe20008000000 */
[----:B------:R-:W1:Y:S01]  /*02b0*/  LDCU UR5, c[0x0][0x3a8] ;  /* 0x00007500ff0577ac */ /* 0x000e620008000800 */
[----:B------:R-:W-:Y:S01]  /*02c0*/  IMAD.MOV.U32 R18, RZ, RZ, RZ ;  /* 0x000000ffff127224 */ /* 0x000fe200078e00ff */
[----:B------:R-:W-:-:S04]  /*02d0*/  IADD3 R8, PT, PT, R10, R7, RZ ;  /* 0x000000070a087210 */ /* 0x000fc80007ffe0ff */
[----:B0-----:R-:W-:-:S04]  /*02e0*/  ISETP.GE.U32.AND P1, PT, R8, UR11, PT ;  /* 0x0000000b08007c0c */ /* 0x001fc8000bf26070 */
[----:B-1----:R-:W-:-:S09]  /*02f0*/  ISETP.GE.U32.OR P0, PT, R9, UR5, P1 ;  /* 0x0000000509007c0c */ /* 0x002fd20008f06470 */
[----:B------:R-:W0:Y:S01]  /*0300*/  @!P1 LDC.64 R8, c[0x0][0x388] ;  /* 0x0000e200ff089b82 */ /* 0x000e220000000a00 */
[----:B------:R-:W-:-:S03]  /*0310*/  @!P1 IADD3 R14, P2, PT, R10, R5, RZ ;  /* 0x000000050a0e9210 */ /* 0x000fc60007f5e0ff */
[----:B------:R-:W-:Y:S01]  /*0320*/  @!P0 IMAD R15, R0, UR4, RZ ;  /* 0x00000004000f8c24 */ /* 0x000fe2000f8e02ff */
[----:B------:R-:W-:-:S03]  /*0330*/  @!P1 IADD3.X R17, PT, PT, RZ, R3, RZ, P2, !PT ;  /* 0x00000003ff119210 */ /* 0x000fc600017fe4ff */
[----:B------:R-:W1:Y:S01]  /*0340*/  @!P0 LDC.64 R12, c[0x0][0x390] ;  /* 0x0000e400ff0c8b82 */ /* 0x000e620000000a00 */
[----:B------:R-:W-:-:S05]  /*0350*/  @!P0 IADD3 R15, P3, PT, R15, R4, RZ ;  /* 0x000000040f0f8210 */ /* 0x000fca0007f7e0ff */
[----:B------:R-:W-:Y:S01]  /*0360*/  @!P0 IMAD.X R16, RZ, RZ, R2, P3 ;  /* 0x000000ffff108224 */ /* 0x000fe200018e0602 */
[----:B0-----:R-:W-:-:S04]  /*0370*/  @!P1 LEA R8, P2, R14, R8, 0x2 ;  /* 0x000000080e089211 */ /* 0x001fc800078410ff */
[----:B------:R-:W-:Y:S02]  /*0380*/  @!P1 LEA.HI.X R9, R14, R9, R17, 0x2, P2 ;  /* 0x000000090e099211 */ /* 0x000fe400010f1411 */
[----:B------:R-:W-:Y:S02]  /*0390*/  MOV R14, RZ ;  /* 0x000000ff000e7202 */ /* 0x000fe40000000f00 */
[----:B-1----:R-:W-:-:S04]  /*03a0*/  @!P0 LEA R12, P3, R15, R12, 0x2 ;  /* 0x0000000c0f0c8211 */ /* 0x002fc800078610ff */
[----:B------:R-:W-:Y:S01]  /*03b0*/  @!P0 LEA.HI.X R13, R15, R13, R16, 0x2, P3 ;  /* 0x0000000d0f0d8211 */ /* 0x000fe200018f1410 */
[----:B------:R0:W2:Y:S04]  /*03c0*/  @!P1 LDG.E R14, desc[UR12][R8.64] ;  /* 0x0000000c080e9981 */ /* 0x0000a8000c1e1900 */
[----:B------:R-:W3:Y:S01]  /*03d0*/  @!P0 LDG.E R18, desc[UR12][R12.64] ;  /* 0x0000000c0c128981 */ /* 0x000ee2000c1e1900 */
[----:B------:R-:W1:Y:S01]  /*03e0*/  S2UR UR8, SR_CgaCtaId ;  /* 0x00000000000879c3 */ /* 0x000e620000008800 */
[----:B------:R-:W-:Y:S01]  /*03f0*/  UMOV UR5, 0x400 ;  /* 0x0000040000057882 */ /* 0x000fe20000000000 */
[----:B------:R-:W-:Y:S01]  /*0400*/  ISETP.NE.AND P0, PT, R10, UR11, PT ;  /* 0x0000000b0a007c0c */ /* 0x000fe2000bf05270 */
[----:B------:R-:W-:Y:S01]  /*0410*/  UIADD3 UR6, UPT, UPT, UR5, 0x400, URZ ;  /* 0x0000040005067890 */ /* 0x000fe2000fffe0ff */
[----:B------:R-:W-:-:S03]  /*0420*/  LEA R15, R7, R25, 0x2 ;  /* 0x00000019070f7211 */ /* 0x000fc600078e10ff */
[----:B-1----:R-:W-:-:S06]  /*0430*/  ULEA UR6, UR8, UR6, 0x18 ;  /* 0x0000000608067291 */ /* 0x002fcc000f8ec0ff */
[----:B------:R-:W-:-:S05]  /*0440*/  LEA R16, R6, UR6, 0x6 ;  /* 0x0000000606107c11 */ /* 0x000fca000f8e30ff */
[----:B------:R-:W-:Y:S01]  /*0450*/  IMAD R19, R7, 0x4, R16 ;  /* 0x0000000407137824 */ /* 0x000fe200078e0210 */
[----:B------:R-:W-:-:S04]  /*0460*/  IADD3 R16, PT, PT, R10, 0x10, RZ ;  /* 0x000000100a107810 */ /* 0x000fc80007ffe0ff */
[C---:B------:R-:W-:Y:S02]  /*0470*/  ISETP.GT.U32.AND P1, PT, R16.reuse, UR11, PT ;  /* 0x0000000b10007c0c */ /* 0x040fe4000bf24070 */
[----:B------:R-:W-:-:S04]  /*0480*/  VIMNMX.U32 R16, PT, PT, R16, UR11, PT ;  /* 0x0000000b10107c48 */ /* 0x000fc8000bfe0000 */
[C---:B------:R-:W-:Y:S01]  /*0490*/  LOP3.LUT R17, R16.reuse, 0xf, RZ, 0xc0, !PT ;  /* 0x0000000f10117812 */ /* 0x040fe200078ec0ff */
[----:B0-----:R-:W-:Y:S01]  /*04a0*/  IMAD.IADD R8, R16, 0x1, -R10 ;  /* 0x0000000110087824 */ /* 0x001fe200078e0a0a */
[----:B--2---:R0:W-:Y:S04]  /*04b0*/  STS [R15], R14 ;  /* 0x0000000e0f007388 */ /* 0x0041e80000000800 */
[----:B---3--:R0:W-:Y:S01]  /*04c0*/  STS [R19], R18 ;  /* 0x0000001213007388 */ /* 0x0081e20000000800 */
[----:B------:R-:W-:Y:S06]  /*04d0*/  BAR.SYNC.DEFER_BLOCKING 0x0 ;  /* 0x0000000000007b1d */ /* 0x000fec0000010000 */
[----:B------:R-:W-:Y:S05]  /*04e0*/  @!P0 BRA P1, `(.L_x_32) ;  /* 0x0000000400dc8947 */ /* 0x000fea0000800000 */
[----:B------:R-:W-:Y:S01]  /*04f0*/  IADD3 R9, PT, PT, R8, -0x1, RZ ;  /* 0xffffffff08097810 */ /* 0x000fe20007ffe0ff */
[----:B0-----:R-:W-:Y:S01]  /*0500*/  IMAD.MOV.U32 R18, RZ, RZ, RZ ;  /* 0x000000ffff127224 */ /* 0x001fe200078e00ff */
[----:B------:R-:W-:Y:S02]  /*0510*/  ISETP.NE.AND P1, PT, R17, RZ, PT ;  /* 0x000000ff1100720c */ /* 0x000fe40003f25270 */
[----:B------:R-:W-:-:S13]  /*0520*/  ISETP.GE.U32.AND P0, PT, R9, 0xf, PT ;  /* 0x0000000f0900780c */ /* 0x000fda0003f06070 */
[----:B------:R-:W-:Y:S05]  /*0530*/  @!P0 BRA `(.L_x_33) ;  /* 0x0000000000c08947 */ /* 0x000fea0003800000 */
[----:B------:R-:W-:Y:S01]  /*0540*/  ULEA UR5, UR8, UR5, 0x18 ;  /* 0x0000000508057291 */ /* 0x000fe2000f8ec0ff */
[----:B------:R-:W-:Y:S02]  /*0550*/  LEA R23, R7, UR6, 0x2 ;  /* 0x0000000607177c11 */ /* 0x000fe4000f8e10ff */
[----:B------:R-:W-:Y:S02]  /*0560*/  IADD3 R18, PT, PT, -R17, R8, RZ ;  /* 0x0000000811127210 */ /* 0x000fe40007ffe1ff */
[----:B------:R-:W-:Y:S01]  /*0570*/  IADD3 R19, PT, PT, -R16, R10, R17 ;  /* 0x0000000a10137210 */ /* 0x000fe20007ffe111 */
[----:B------:R-:W-:Y:S01]  /*0580*/  VIADD R20, R23, 0x200 ;  /* 0x0000020017147836 */ /* 0x000fe20000000000 */
[----:B------:R-:W-:-:S04]  /*0590*/  LEA R25, R6, UR5, 0x6 ;  /* 0x0000000506197c11 */ /* 0x000fc8000f8e30ff */
[----:B------:R-:W-:-:S07]  /*05a0*/  IADD3 R21, PT, PT, R25, 0x20, RZ ;  /* 0x0000002019157810 */ /* 0x000fce0007ffe0ff */
.L_x_34:
[----:B------:R-:W-:Y:S01]  /*05b0*/  LDS R8, [R20+-0x200] ;  /* 0xfffe000014087984 */ /* 0x000fe20000000800 */
[----:B------:R-:W-:-:S03]  /*05c0*/  VIADD R19, R19, 0x10 ;  /* 0x0000001013137836 */ /* 0x000fc60000000000 */
[----:B------:R-:W0:Y:S02]  /*05d0*/  LDS.128 R12, [R21+-0x20] ;  /* 0xffffe000150c7984 */ /* 0x000e240000000c00 */
[----:B------:R-:W-:Y:S02]  /*05e0*/  ISETP.NE.AND P0, PT, R19, RZ, PT ;  /* 0x000000ff1300720c */ /* 0x000fe40003f05270 */
[----:B------:R-:W1:Y:S04]  /*05f0*/  LDS R9, [R20+-0x1c0] ;  /* 0xfffe400014097984 */ /* 0x000e680000000800 */
[----:B------:R-:W2:Y:S04]  /*0600*/  LDS R27, [R20+-0x180] ;  /* 0xfffe8000141b7984 */ /* 0x000ea80000000800 */
[----:B------:R-:W-:Y:S04]  /*0610*/  LDS R26, [R20+-0x100] ;  /* 0xffff0000141a7984 */ /* 0x000fe80000000800 */
[----:B------:R-:W-:Y:S04]  /*0620*/  LDS R22, [R20+-0xc0] ;  /* 0xffff400014167984 */ /* 0x000fe80000000800 */
[----:B------:R-:W-:Y:S01]  /*0630*/  LDS R29, [R20+0x140] ;  /* 0x00014000141d7984 */ /* 0x000fe20000000800 */
[----:B0-----:R-:W-:-:S03]  /*0640*/  FFMA R8, R12, R8, R11 ;  /* 0x000000080c087223 */ /* 0x001fc6000000000b */
[----:B------:R-:W0:Y:S01]  /*0650*/  LDS R12, [R20+-0x140] ;  /* 0xfffec000140c7984 */ /* 0x000e220000000800 */
[----:B-1----:R-:W-:-:S03]  /*0660*/  FFMA R24, R9, R13, R8 ;  /* 0x0000000d09187223 */ /* 0x002fc60000000008 */
[----:B------:R-:W1:Y:S01]  /*0670*/  LDS.128 R8, [R21+-0x10] ;  /* 0xfffff00015087984 */ /* 0x000e620000000c00 */
[----:B--2---:R-:W-:-:S03]  /*0680*/  FFMA R13, R27, R14, R24 ;  /* 0x0000000e1b0d7223 */ /* 0x004fc60000000018 */
[----:B------:R-:W2:Y:S01]  /*0690*/  LDS R27, [R20+-0x80] ;  /* 0xffff8000141b7984 */ /* 0x000ea20000000800 */
[----:B0-----:R-:W-:-:S04]  /*06a0*/  FFMA R13, R12, R15, R13 ;  /* 0x0000000f0c0d7223 */ /* 0x001fc8000000000d */
[----:B-1----:R-:W-:Y:S02]  /*06b0*/  FFMA R13, R8, R26, R13 ;  /* 0x0000001a080d7223 */ /* 0x002fe4000000000d */
[----:B------:R-:W0:Y:S02]  /*06c0*/  LDS R8, [R20+-0x40] ;  /* 0xffffc00014087984 */ /* 0x000e240000000800 */
[----:B------:R-:W-:Y:S02]  /*06d0*/  FFMA R24, R22, R9, R13 ;  /* 0x0000000916187223 */ /* 0x000fe4000000000d */
[----:B------:R-:W-:Y:S02]  /*06e0*/  LDS R26, [R20] ;  /* 0x00000000141a7984 */ /* 0x000fe40000000800 */
[----:B--2---:R-:W-:Y:S02]  /*06f0*/  FFMA R9, R27, R10, R24 ;  /* 0x0000000a1b097223 */ /* 0x004fe40000000018 */
[----:B------:R-:W1:Y:S04]  /*0700*/  LDS.128 R12, [R21] ;  /* 0x00000000150c7984 */ /* 0x000e680000000c00 */
[----:B------:R-:W2:Y:S04]  /*0710*/  LDS R22, [R20+0x40] ;  /* 0x0000400014167984 */ /* 0x000ea80000000800 */
[----:B------:R-:W3:Y:S01]  /*0720*/  LDS R27, [R20+0x80] ;  /* 0x00008000141b7984 */ /* 0x000ee20000000800 */
[----:B0-----:R-:W-:-:S04]  /*0730*/  FFMA R9, R8, R11, R9 ;  /* 0x0000000b08097223 */ /* 0x001fc80000000009 */
[----:B-1----:R-:W-:Y:S02]  /*0740*/  FFMA R9, R12, R26, R9 ;  /* 0x0000001a0c097223 */ /* 0x002fe40000000009 */
[----:B------:R-:W0:Y:S02]  /*0750*/  LDS R12, [R20+0xc0] ;  /* 0x0000c000140c7984 */ /* 0x000e240000000800 */
[----:B--2---:R-:W-:Y:S02]  /*0760*/  FFMA R22, R22, R13, R9 ;  /* 0x0000000d16167223 */ /* 0x004fe40000000009 */
[----:B------:R-:W-:Y:S02]  /*0770*/  LDS R13, [R20+0x100] ;  /* 0x00010000140d7984 */ /* 0x000fe40000000800 */
[----:B---3--:R-:W-:Y:S02]  /*0780*/  FFMA R27, R27, R14, R22 ;  /* 0x0000000e1b1b7223 */ /* 0x008fe40000000016 */
[----:B------:R1:W2:Y:S04]  /*0790*/  LDS.128 R8, [R21+0x10] ;  /* 0x0000100015087984 */ /* 0x0002a80000000c00 */
[----:B------:R-:W3:Y:S04]  /*07a0*/  LDS R22, [R20+0x180] ;  /* 0x0001800014167984 */ /* 0x000ee80000000800 */
[----:B------:R4:W5:Y:S01]  /*07b0*/  LDS R14, [R20+0x1c0] ;  /* 0x0001c000140e7984 */ /* 0x0009620000000800 */
[----:B-1----:R-:W-:Y:S01]  /*07c0*/  IADD3 R21, PT, PT, R21, 0x40, RZ ;  /* 0x0000004015157810 */ /* 0x002fe20007ffe0ff */
[----:B----4-:R-:W-:-:S02]  /*07d0*/  VIADD R20, R20, 0x400 ;  /* 0x0000040014147836 */ /* 0x010fc40000000000 */
[----:B0-----:R-:W-:-:S04]  /*07e0*/  FFMA R15, R12, R15, R27 ;  /* 0x0000000f0c0f7223 */ /* 0x001fc8000000001b */
[----:B--2---:R-:W-:-:S04]  /*07f0*/  FFMA R8, R8, R13, R15 ;  /* 0x0000000d08087223 */ /* 0x004fc8000000000f */
[----:B------:R-:W-:-:S04]  /*0800*/  FFMA R9, R29, R9, R8 ;  /* 0x000000091d097223 */ /* 0x000fc80000000008 */
[----:B---3--:R-:W-:-:S04]  /*0810*/  FFMA R9, R22, R10, R9 ;  /* 0x0000000a16097223 */ /* 0x008fc80000000009 */
[----:B-----5:R-:W-:Y:S01]  /*0820*/  FFMA R11, R14, R11, R9 ;  /* 0x0000000b0e0b7223 */ /* 0x020fe20000000009 */
[----:B------:R-:W-:Y:S06]  /*0830*/  @P0 BRA `(.L_x_34) ;  /* 0xfffffffc005c0947 */ /* 0x000fec000383ffff */
.L_x_33:
[----:B------:R-:W-:Y:S05]  /*0840*/  @!P1 BRA `(.L_x_32) ;  /* 0x0000000400049947 */ /* 0x000fea0003800000 */
[----:B------:R-:W-:Y:S02]  /*0850*/  ISETP.GE.U32.AND P0, PT, R17, 0x8, PT ;  /* 0x000000081100780c */ /* 0x000fe40003f06070 */
[----:B------:R-:W-:-:S11]  /*0860*/  LOP3.LUT P1, R26, R16, 0x7, RZ, 0xc0, !PT ;  /* 0x00000007101a7812 */ /* 0x000fd6000782c0ff */
[----:B------:R-:W-:Y:S05]  /*0870*/  @!P0 BRA `(.L_x_35) ;  /* 0x00000000006c8947 */ /* 0x000fea0003800000 */
[C---:B------:R-:W-:Y:S01]  /*0880*/  LEA R17, R18.reuse, R25, 0x2 ;  /* 0x0000001912117211 */ /* 0x040fe200078e10ff */
[C---:B------:R-:W-:Y:S01]  /*0890*/  IMAD R14, R18.reuse, 0x40, R23 ;  /* 0x00000040120e7824 */ /* 0x040fe200078e0217 */
[----:B------:R-:W-:-:S03]  /*08a0*/  IADD3 R18, PT, PT, R18, 0x8, RZ ;  /* 0x0000000812127810 */ /* 0x000fc60007ffe0ff */
        /* <DEDUP_REMOVED lines=9> */
[----:B------:R-:W4:Y:S04]  /*0940*/  LDS R13, [R14+0x100] ;  /* 0x000100000e0d7984 */ /* 0x000f280000000800 */
        /* <DEDUP_REMOVED lines=10> */
[----:B----4-:R-:W-:-:S04]  /*09f0*/  FFMA R10, R10, R13, R9 ;  /* 0x0000000d0a0a7223 */ /* 0x010fc80000000009 */
[----:B0-----:R-:W-:-:S04]  /*0a00*/  FFMA R10, R11, R20, R10 ;  /* 0x000000140b0a7223 */ /* 0x001fc8000000000a */
[----:B-1----:R-:W-:-:S04]  /*0a10*/  FFMA R10, R19, R22, R10 ;  /* 0x00000016130a7223 */ /* 0x002fc8000000000a */
[----:B--2---:R-:W-:-:S07]  /*0a20*/  FFMA R11, R21, R24, R10 ;  /* 0x00000018150b7223 */ /* 0x004fce000000000a */
.L_x_35:
[----:B------:R-:W-:Y:S05]  /*0a30*/  @!P1 BRA `(.L_x_32) ;  /* 0x0000000000889947 */ /* 0x000fea0003800000 */
[----:B------:R-:W-:Y:S02]  /*0a40*/  ISETP.GE.U32.AND P0, PT, R26, 0x4, PT ;  /* 0x000000041a00780c */ /* 0x000fe40003f06070 */
[----:B------:R-:W-:-:S04]  /*0a50*/  LOP3.LUT R16, R16, 0x3, RZ, 0xc0, !PT ;  /* 0x0000000310107812 */ /* 0x000fc800078ec0ff */
[----:B------:R-:W-:-:S07]  /*0a60*/  ISETP.NE.AND P1, PT, R16, RZ, PT ;  /* 0x000000ff1000720c */ /* 0x000fce0003f25270 */
[----:B------:R-:W-:Y:S06]  /*0a70*/  @!P0 BRA `(.L_x_36) ;  /* 0x00000000003c8947 */ /* 0x000fec0003800000 */
        /* <DEDUP_REMOVED lines=11> */
[----:B0-----:R-:W-:-:S04]  /*0b30*/  FFMA R10, R10, R12, R11 ;  /* 0x0000000c0a0a7223 */ /* 0x001fc8000000000b */
[----:B-1----:R-:W-:-:S04]  /*0b40*/  FFMA R10, R13, R14, R10 ;  /* 0x0000000e0d0a7223 */ /* 0x002fc8000000000a */
[----:B--2---:R-:W-:-:S04]  /*0b50*/  FFMA R10, R15, R17, R10 ;  /* 0x000000110f0a7223 */ /* 0x004fc8000000000a */
[----:B---3--:R-:W-:-:S07]  /*0b60*/  FFMA R11, R19, R20, R10 ;  /* 0x00000014130b7223 */ /* 0x008fce000000000a */
.L_x_36:
[----:B------:R-:W-:Y:S05]  /*0b70*/  @!P1 BRA `(.L_x_32) ;  /* 0x0000000000389947 */ /* 0x000fea0003800000 */
[C---:B------:R-:W-:Y:S01]  /*0b80*/  LEA R13, R18.reuse, R25, 0x2 ;  /* 0x00000019120d7211 */ /* 0x040fe200078e10ff */
[----:B------:R-:W-:Y:S01]  /*0b90*/  IMAD R18, R18, 0x40, R23 ;  /* 0x0000004012127824 */ /* 0x000fe200078e0217 */
[----:B------:R-:W-:-:S03]  /*0ba0*/  ISETP.NE.AND P0, PT, R16, 0x1, PT ;  /* 0x000000011000780c */ /* 0x000fc60003f05270 */
[----:B------:R-:W-:Y:S04]  /*0bb0*/  LDS R8, [R13] ;  /* 0x000000000d087984 */ /* 0x000fe80000000800 */
[----:B------:R-:W0:Y:S02]  /*0bc0*/  LDS R9, [R18] ;  /* 0x0000000012097984 */ /* 0x000e240000000800 */
[----:B0-----:R-:W-:-:S04]  /*0bd0*/  FFMA R11, R8, R9, R11 ;  /* 0x00000009080b7223 */ /* 0x001fc8000000000b */
[----:B------:R-:W-:Y:S05]  /*0be0*/  @!P0 BRA `(.L_x_32) ;  /* 0x00000000001c8947 */ /* 0x000fea0003800000 */
[----:B------:R-:W-:Y:S01]  /*0bf0*/  ISETP.NE.AND P0, PT, R16, 0x2, PT ;  /* 0x000000021000780c */ /* 0x000fe20003f05270 */
[----:B------:R-:W-:Y:S04]  /*0c00*/  LDS R8, [R13+0x4] ;  /* 0x000004000d087984 */ /* 0x000fe80000000800 */
[----:B------:R-:W0:Y:S08]  /*0c10*/  LDS R9, [R18+0x40] ;  /* 0x0000400012097984 */ /* 0x000e300000000800 */
[----:B------:R-:W-:Y:S04]  /*0c20*/  @P0 LDS R10, [R13+0x8] ;  /* 0x000008000d0a0984 */ /* 0x000fe80000000800 */
[----:B------:R-:W1:Y:S01]  /*0c30*/  @P0 LDS R12, [R18+0x80] ;  /* 0x00008000120c0984 */ /* 0x000e620000000800 */
[----:B0-----:R-:W-:-:S04]  /*0c40*/  FFMA R11, R8, R9, R11 ;  /* 0x00000009080b7223 */ /* 0x001fc8000000000b */
[----:B-1----:R-:W-:-:S07]  /*0c50*/  @P0 FFMA R11, R10, R12, R11 ;  /* 0x0000000c0a0b0223 */ /* 0x002fce000000000b */
.L_x_32:
[----:B------:R-:W-:Y:S01]  /*0c60*/  IADD3 R0, PT, PT, R0, 0x1, RZ ;  /* 0x0000000100007810 */ /* 0x000fe20007ffe0ff */
[----:B------:R-:W-:Y:S03]  /*0c70*/  BAR.SYNC.DEFER_BLOCKING 0x0 ;  /* 0x0000000000007b1d */ /* 0x000fe60000010000 */
[----:B------:R-:W-:-:S13]  /*0c80*/  ISETP.NE.AND P0, PT, R0, UR9, PT ;  /* 0x0000000900007c0c */ /* 0x000fda000bf05270 */
[----:B------:R-:W-:Y:S05]  /*0c90*/  @P0 BRA `(.L_x_37) ;  /* 0xfffffff400780947 */ /* 0x000fea000383ffff */
.L_x_31:
[----:B------:R-:W1:Y:S01]  /*0ca0*/  LDC R12, c[0x0][0x3a8] ;  /* 0x0000ea00ff0c7b82 */ /* 0x000e620000000800 */
[----:B------:R-:W-:-:S06]  /*0cb0*/  USHF.L.U32 UR7, UR7, 0x4, URZ ;  /* 0x0000000407077899 */ /* 0x000fcc00080006ff */
[----:B------:R-:W-:-:S05]  /*0cc0*/  VIADD R13, R7, UR7 ;  /* 0x00000007070d7c36 */ /* 0x000fca0008000000 */
[----:B-1----:R-:W-:-:S13]  /*0cd0*/  ISETP.GE.U32.AND P0, PT, R13, R12, PT ;  /* 0x0000000c0d00720c */ /* 0x002fda0003f06070 */
[----:B------:R-:W-:Y:S05]  /*0ce0*/  @P0 EXIT ;  /* 0x000000000000094d */ /* 0x000fea0003800000 */
[----:B------:R-:W1:Y:S01]  /*0cf0*/  LDC.64 R2, c[0x0][0x3c8] ;  /* 0x0000f200ff027b82 */ /* 0x000e620000000a00 */
[----:B------:R-:W2:Y:S07]  /*0d00*/  LDCU.64 UR4, c[0x0][0x398] ;  /* 0x00007300ff0477ac */ /* 0x000eae0008000a00 */
[----:B------:R-:W3:Y:S08]  /*0d10*/  LDC R10, c[0x0][0x3a0] ;  /* 0x0000e800ff0a7b82 */ /* 0x000ef00000000800 */
[----:B------:R-:W4:Y:S01]  /*0d20*/  LDC.64 R4, c[0x0][0x380] ;  /* 0x0000e000ff047b82 */ /* 0x000f220000000a00 */
[----:B-1----:R-:W-:-:S04]  /*0d30*/  IADD3 R7, P0, P1, R2, UR7, R7 ;  /* 0x0000000702077c10 */ /* 0x002fc8000f91e007 */
[----:B------:R-:W-:Y:S02]  /*0d40*/  IADD3.X R0, PT, PT, RZ, R3, RZ, P0, P1 ;  /* 0x00000003ff007210 */ /* 0x000fe400007e24ff */
[C---:B--2---:R-:W-:Y:S01]  /*0d50*/  LEA R8, P0, R7.reuse, UR4, 0x2 ;  /* 0x0000000407087c11 */ /* 0x044fe2000f8010ff */
[----:B------:R-:W1:Y:S01]  /*0d60*/  LDCU UR4, c[0x0][0x3b0] ;  /* 0x00007600ff0477ac */ /* 0x000e620008000800 */
[----:B------:R-:W2:Y:S02]  /*0d70*/  LDC.64 R2, c[0x0][0x388] ;  /* 0x0000e200ff027b82 */ /* 0x000ea40000000a00 */
[----:B------:R-:W-:Y:S01]  /*0d80*/  LEA.HI.X R9, R7, UR5, R0, 0x2, P0 ;  /* 0x0000000507097c11 */ /* 0x000fe200080f1400 */
[----:B------:R-:W5:Y:S04]  /*0d90*/  LDCU UR5, c[0x0][0x3b8] ;  /* 0x00007700ff0577ac */ /* 0x000f680008000800 */
[----:B------:R-:W2:Y:S01]  /*0da0*/  LDG.E R8, desc[UR12][R8.64] ;  /* 0x0000000c08087981 */ /* 0x000ea2000c1e1900 */
[----:B------:R-:W-:-:S05]  /*0db0*/  IMAD R0, R12, UR14, RZ ;  /* 0x0000000e0c007c24 */ /* 0x000fca000f8e02ff */
[----:B------:R-:W-:-:S05]  /*0dc0*/  LEA R7, R0, R13, 0x4 ;  /* 0x0000000d00077211 */ /* 0x000fca00078e20ff */
[----:B------:R-:W-:-:S04]  /*0dd0*/  IMAD R7, R6, R12, R7 ;  /* 0x0000000c06077224 */ /* 0x000fc800078e0207 */
[----:B---3--:R-:W-:Y:S02]  /*0de0*/  IMAD R0, R10, UR11, R7 ;  /* 0x0000000b0a007c24 */ /* 0x008fe4000f8e0207 */
[----:B-1----:R-:W-:-:S03]  /*0df0*/  VIADD R13, R7, UR4 ;  /* 0x00000004070d7c36 */ /* 0x002fc60008000000 */
[----:B-----5:R-:W-:Y:S01]  /*0e00*/  IADD3 R7, PT, PT, R0, UR5, RZ ;  /* 0x0000000500077c10 */ /* 0x020fe2000fffe0ff */
[----:B----4-:R-:W-:-:S04]  /*0e10*/  IMAD.WIDE.U32 R4, R13, 0x4, R4 ;  /* 0x000000040d047825 */ /* 0x010fc800078e0004 */
[----:B--2---:R-:W-:-:S04]  /*0e20*/  IMAD.WIDE.U32 R2, R7, 0x4, R2 ;  /* 0x0000000407027825 */ /* 0x004fc800078e0002 */
[----:B------:R-:W-:-:S05]  /*0e30*/  FADD R11, R8, R11 ;  /* 0x0000000b080b7221 */ /* 0x000fca0000000000 */
[----:B------:R-:W-:Y:S01]  /*0e40*/  FMNMX R7, RZ, R11, !PT ;  /* 0x0000000bff077209 */ /* 0x000fe20007800000 */
[----:B------:R-:W-:Y:S04]  /*0e50*/  STG.E desc[UR12][R4.64], R11 ;  /* 0x0000000b04007986 */ /* 0x000fe8000c10190c */
[----:B------:R-:W-:Y:S01]  /*0e60*/  STG.E desc[UR12][R2.64], R7 ;  /* 0x0000000702007986 */ /* 0x000fe2000c10190c */
[----:B------:R-:W-:Y:S05]  /*0e70*/  EXIT ;  /* 0x000000000000794d */ /* 0x000fea0003800000 */
.L_x_38:
        /* <DEDUP_REMOVED lines=16> */
.L_x_62:


//--------------------- .text._Z14evaluate_errorPfjjS_jS_ --------------------------
	.section	.text._Z14evaluate_errorPfjjS_jS_,"ax",@progbits
	.align	128
        .global         _Z14evaluate_errorPfjjS_jS_
        .type           _Z14evaluate_errorPfjjS_jS_,@function
        .size           _Z14evaluate_errorPfjjS_jS_,(.L_x_59 - _Z14evaluate_errorPfjjS_jS_)
        .other          _Z14evaluate_errorPfjjS_jS_,@"STO_CUDA_ENTRY STV_DEFAULT"
_Z14evaluate_errorPfjjS_jS_:
.text._Z14evaluate_errorPfjjS_jS_:
[----:B------:R-:W-:Y:S01]  /*0000*/  LDC R1, c[0x0][0x37c] ;  /* 0x0000df00ff017b82 */ /* 0x000fe20000000800 */
[----:B------:R-:W0:Y:S07]  /*0010*/  S2R R0, SR_TID.X ;  /* 0x0000000000007919 */ /* 0x000e2e0000002100 */
[----:B------:R-:W0:Y:S02]  /*0020*/  S2UR UR4, SR_CTAID.X ;  /* 0x00000000000479c3 */ /* 0x000e240000002500 */
[----:B0-----:R-:W-:-:S13]  /*0030*/  LOP3.LUT P0, RZ, R0, UR4, RZ, 0xfc, !PT ;  /* 0x0000000400ff7c12 */ /* 0x001fda000f80fcff */
[----:B------:R-:W-:Y:S05]  /*0040*/  @P0 EXIT ;  /* 0x000000000000094d */ /* 0x000fea0003800000 */
[----:B------:R-:W0:Y:S01]  /*0050*/  LDCU UR5, c[0x0][0x388] ;  /* 0x00007100ff0577ac */ /* 0x000e220008000800 */
[----:B------:R-:W1:Y:S01]  /*0060*/  LDCU.64 UR8, c[0x0][0x358] ;  /* 0x00006b00ff0877ac */ /* 0x000e620008000a00 */
[----:B0-----:R-:W-:-:S09]  /*0070*/  UISETP.NE.AND UP0, UPT, UR5, URZ, UPT ;  /* 0x000000ff0500728c */ /* 0x001fd2000bf05270 */
[----:B-1----:R-:W-:Y:S05]  /*0080*/  BRA.U !UP0, `(.L_x_39) ;  /* 0x0000000d08087547 */ /* 0x002fea000b800000 */
[----:B------:R-:W0:Y:S01]  /*0090*/  LDCU UR4, c[0x0][0x38c] ;  /* 0x00007180ff0477ac */ /* 0x000e220008000800 */
[----:B------:R-:W-:Y:S01]  /*00a0*/  IMAD.MOV.U32 R0, RZ, RZ, RZ ;  /* 0x000000ffff007224 */ /* 0x000fe200078e00ff */
[----:B------:R-:W1:Y:S01]  /*00b0*/  LDCU UR6, c[0x0][0x398] ;  /* 0x00007300ff0677ac */ /* 0x000e620008000800 */
[----:B------:R-:W-:Y:S02]  /*00c0*/  UISETP.GE.U32.AND UP0, UPT, UR5, 0x8, UPT ;  /* 0x000000080500788c */ /* 0x000fe4000bf06070 */
[----:B------:R-:W-:Y:S02]  /*00d0*/  ULOP3.LUT UR7, UR5, 0x7, URZ, 0xc0, !UPT ;  /* 0x0000000705077892 */ /* 0x000fe4000f8ec0ff */
[----:B0-----:R-:W-:-:S04]  /*00e0*/  UIADD3 UR4, UPT, UPT, -UR4, URZ, URZ ;  /* 0x000000ff04047290 */ /* 0x001fc8000fffe1ff */
[----:B-1----:R-:W-:Y:S01]  /*00f0*/  UIMAD UR4, UR5, UR4, UR6 ;  /* 0x00000004050472a4 */ /* 0x002fe2000f8e0206 */
[----:B------:R-:W-:Y:S11]  /*0100*/  BRA.U !UP0, `(.L_x_40) ;  /* 0x0000000508687547 */ /* 0x000ff6000b800000 */
[----:B------:R-:W0:Y:S01]  /*0110*/  LDC.64 R2, c[0x0][0x390] ;  /* 0x0000e400ff027b82 */ /* 0x000e220000000a00 */
[----:B------:R-:W-:Y:S01]  /*0120*/  ULOP3.LUT UR5, UR5, 0xfffffff8, URZ, 0xc0, !UPT ;  /* 0xfffffff805057892 */ /* 0x000fe2000f8ec0ff */
[----:B------:R-:W-:-:S05]  /*0130*/  IMAD.MOV.U32 R9, RZ, RZ, RZ ;  /* 0x000000ffff097224 */ /* 0x000fca00078e00ff */
[----:B------:R-:W-:Y:S01]  /*0140*/  IMAD.U32 R0, RZ, RZ, UR5 ;  /* 0x00000005ff007e24 */ /* 0x000fe2000f8e00ff */
[----:B------:R-:W1:Y:S06]  /*0150*/  LDC.64 R4, c[0x0][0x380] ;  /* 0x0000e000ff047b82 */ /* 0x000e6c0000000a00 */
.L_x_42:
[C---:B0-----:R-:W-:Y:S02]  /*0160*/  VIADD R11, R9.reuse, UR4 ;  /* 0x00000004090b7c36 */ /* 0x041fe40008000000 */
[----:B-1----:R-:W-:-:S04]  /*0170*/  IMAD.WIDE.U32 R6, R9, 0x4, R4 ;  /* 0x0000000409067825 */ /* 0x002fc800078e0004 */
[----:B0-----:R-:W-:Y:S01]  /*0180*/  IMAD.WIDE.U32 R12, R11, 0x4, R2 ;  /* 0x000000040b0c7825 */ /* 0x001fe200078e0002 */
[----:B------:R-:W2:Y:S05]  /*0190*/  LDG.E R15, desc[UR8][R6.64] ;  /* 0x00000008060f7981 */ /* 0x000eaa000c1e1900 */
[----:B------:R-:W3:Y:S02]  /*01a0*/  LDG.E R12, desc[UR8][R12.64] ;  /* 0x000000080c0c7981 */ /* 0x000ee4000c1e1900 */
[----:B---3--:R-:W-:-:S04]  /*01b0*/  FSET.BF.GE.AND R8, R12, 0.5, PT ;  /* 0x3f0000000c08780a */ /* 0x008fc80003806000 */
[----:B--2---:R-:W-:-:S13]  /*01c0*/  FSETP.NEU.AND P0, PT, R15, R8, PT ;  /* 0x000000080f00720b */ /* 0x004fda0003f0d000 */
[----:B------:R-:W0:Y:S02]  /*01d0*/  @!P0 LDC.64 R14, c[0x0][0x3a0] ;  /* 0x0000e800ff0e8b82 */ /* 0x000e240000000a00 */
[----:B0-----:R-:W2:Y:S01]  /*01e0*/  @!P0 LDG.E R8, desc[UR8][R14.64] ;  /* 0x000000080e088981 */ /* 0x001ea2000c1e1900 */
[----:B------:R-:W-:-:S04]  /*01f0*/  VIADD R17, R11, 0x1 ;  /* 0x000000010b117836 */ /* 0x000fc80000000000 */
[----:B------:R-:W-:-:S04]  /*0200*/  IMAD.WIDE.U32 R16, R17, 0x4, R2 ;  /* 0x0000000411107825 */ /* 0x000fc800078e0002 */
[----:B--2---:R-:W-:-:S05]  /*0210*/  @!P0 FADD R21, R8, 1 ;  /* 0x3f80000008158421 */ /* 0x004fca0000000000 */
[----:B------:R0:W-:Y:S04]  /*0220*/  @!P0 STG.E desc[UR8][R14.64], R21 ;  /* 0x000000150e008986 */ /* 0x0001e8000c101908 */
[----:B------:R-:W2:Y:S04]  /*0230*/  LDG.E R16, desc[UR8][R16.64] ;  /* 0x0000000810107981 */ /* 0x000ea8000c1e1900 */
[----:B------:R-:W3:Y:S01]  /*0240*/  LDG.E R13, desc[UR8][R6.64+0x4] ;  /* 0x00000408060d7981 */ /* 0x000ee2000c1e1900 */
[----:B--2---:R-:W-:-:S04]  /*0250*/  FSET.BF.GE.AND R8, R16, 0.5, PT ;  /* 0x3f0000001008780a */ /* 0x004fc80003806000 */
[----:B---3--:R-:W-:-:S13]  /*0260*/  FSETP.NEU.AND P0, PT, R13, R8, PT ;  /* 0x000000080d00720b */ /* 0x008fda0003f0d000 */
[----:B------:R-:W1:Y:S02]  /*0270*/  @!P0 LDC.64 R18, c[0x0][0x3a0] ;  /* 0x0000e800ff128b82 */ /* 0x000e640000000a00 */
[----:B-1----:R-:W2:Y:S01]  /*0280*/  @!P0 LDG.E R23, desc[UR8][R18.64] ;  /* 0x0000000812178981 */ /* 0x002ea2000c1e1900 */
[----:B------:R-:W-:-:S05]  /*0290*/  IADD3 R13, PT, PT, R11, 0x2, RZ ;  /* 0x000000020b0d7810 */ /* 0x000fca0007ffe0ff */
[----:B------:R-:W-:-:S04]  /*02a0*/  IMAD.WIDE.U32 R12, R13, 0x4, R2 ;  /* 0x000000040d0c7825 */ /* 0x000fc800078e0002 */
[----:B--2---:R-:W-:-:S05]  /*02b0*/  @!P0 FADD R23, R23, 1 ;  /* 0x3f80000017178421 */ /* 0x004fca0000000000 */
[----:B------:R1:W-:Y:S04]  /*02c0*/  @!P0 STG.E desc[UR8][R18.64], R23 ;  /* 0x0000001712008986 */ /* 0x0003e8000c101908 */
[----:B------:R-:W2:Y:S04]  /*02d0*/  LDG.E R12, desc[UR8][R12.64] ;  /* 0x000000080c0c7981 */ /* 0x000ea8000c1e1900 */
[----:B0-----:R-:W3:Y:S01]  /*02e0*/  LDG.E R15, desc[UR8][R6.64+0x8] ;  /* 0x00000808060f7981 */ /* 0x001ee2000c1e1900 */
[----:B--2---:R-:W-:-:S04]  /*02f0*/  FSET.BF.GE.AND R8, R12, 0.5, PT ;  /* 0x3f0000000c08780a */ /* 0x004fc80003806000 */
[----:B---3--:R-:W-:-:S13]  /*0300*/  FSETP.NEU.AND P0, PT, R15, R8, PT ;  /* 0x000000080f00720b */ /* 0x008fda0003f0d000 */
        /* <DEDUP_REMOVED lines=10> */
[----:B-1----:R-:W1:Y:S02]  /*03b0*/  @!P0 LDC.64 R18, c[0x0][0x3a0] ;  /* 0x0000e800ff128b82 */ /* 0x002e640000000a00 */
[----:B-1----:R-:W2:Y:S01]  /*03c0*/  @!P0 LDG.E R23, desc[UR8][R18.64] ;  /* 0x0000000812178981 */ /* 0x002ea2000c1e1900 */
        /* <DEDUP_REMOVED lines=8> */
[----:B0-----:R-:W0:Y:S02]  /*0450*/  @!P0 LDC.64 R16, c[0x0][0x3a0] ;  /* 0x0000e800ff108b82 */ /* 0x001e240000000a00 */
        /* <DEDUP_REMOVED lines=27> */
[----:B------:R-:W-:-:S04]  /*0610*/  IADD3 R9, PT, PT, R9, 0x8, RZ ;  /* 0x0000000809097810 */ /* 0x000fc80007ffe0ff */
[----:B------:R-:W-:Y:S02]  /*0620*/  ISETP.NE.AND P1, PT, R9, R0, PT ;  /* 0x000000000900720c */ /* 0x000fe40003f25270 */
[----:B--2---:R-:W-:-:S04]  /*0630*/  FSET.BF.GE.AND R8, R10, 0.5, PT ;  /* 0x3f0000000a08780a */ /* 0x004fc80003806000 */
[----:B---3--:R-:W-:-:S13]  /*0640*/  FSETP.NEU.AND P0, PT, R13, R8, PT ;  /* 0x000000080d00720b */ /* 0x008fda0003f0d000 */
[----:B-1----:R-:W-:Y:S05]  /*0650*/  @P0 BRA `(.L_x_41) ;  /* 0x0000000000100947 */ /* 0x002fea0003800000 */
[----:B------:R-:W0:Y:S02]  /*0660*/  LDC.64 R6, c[0x0][0x3a0] ;  /* 0x0000e800ff067b82 */ /* 0x000e240000000a00 */
[----:B0-----:R-:W2:Y:S02]  /*0670*/  LDG.E R11, desc[UR8][R6.64] ;  /* 0x00000008060b7981 */ /* 0x001ea4000c1e1900 */
[----:B--2---:R-:W-:-:S05]  /*0680*/  FADD R11, R11, 1 ;  /* 0x3f8000000b0b7421 */ /* 0x004fca0000000000 */
[----:B------:R0:W-:Y:S02]  /*0690*/  STG.E desc[UR8][R6.64], R11 ;  /* 0x0000000b06007986 */ /* 0x0001e4000c101908 */
.L_x_41:
[----:B------:R-:W-:Y:S05]  /*06a0*/  @P1 BRA `(.L_x_42) ;  /* 0xfffffff800ac1947 */ /* 0x000fea000383ffff */
.L_x_40:
[----:B------:R-:W-:-:S09]  /*06b0*/  UISETP.NE.AND UP0, UPT, UR7, URZ, UPT ;  /* 0x000000ff0700728c */ /* 0x000fd2000bf05270 */
[----:B------:R-:W-:Y:S05]  /*06c0*/  BRA.U !UP0, `(.L_x_39) ;  /* 0x0000000508787547 */ /* 0x000fea000b800000 */
[----:B------:R-:W1:Y:S01]  /*06d0*/  LDCU UR5, c[0x0][0x388] ;  /* 0x00007100ff0577ac */ /* 0x000e620008000800 */
[----:B------:R-:W-:Y:S02]  /*06e0*/  UISETP.GE.U32.AND UP0, UPT, UR7, 0x4, UPT ;  /* 0x000000040700788c */ /* 0x000fe4000bf06070 */
[----:B-1----:R-:W-:-:S07]  /*06f0*/  ULOP3.LUT UR6, UR5, 0x3, URZ, 0xc0, !UPT ;  /* 0x0000000305067892 */ /* 0x002fce000f8ec0ff */
[----:B------:R-:W-:Y:S05]  /*0700*/  BRA.U !UP0, `(.L_x_43) ;  /* 0x0000000108b47547 */ /* 0x000fea000b800000 */
[----:B------:R-:W1:Y:S01]  /*0710*/  LDC.64 R4, c[0x0][0x390] ;  /* 0x0000e400ff047b82 */ /* 0x000e620000000a00 */
[----:B0-----:R-:W-:-:S07]  /*0720*/  VIADD R7, R0, UR4 ;  /* 0x0000000400077c36 */ /* 0x001fce0008000000 */
[----:B------:R-:W0:Y:S01]  /*0730*/  LDC.64 R2, c[0x0][0x380] ;  /* 0x0000e000ff027b82 */ /* 0x000e220000000a00 */
[----:B-1----:R-:W-:-:S06]  /*0740*/  IMAD.WIDE.U32 R8, R7, 0x4, R4 ;  /* 0x0000000407087825 */ /* 0x002fcc00078e0004 */
[----:B------:R-:W2:Y:S01]  /*0750*/  LDG.E R8, desc[UR8][R8.64] ;  /* 0x0000000808087981 */ /* 0x000ea2000c1e1900 */
[----:B0-----:R-:W-:-:S05]  /*0760*/  IMAD.WIDE.U32 R2, R0, 0x4, R2 ;  /* 0x0000000400027825 */ /* 0x001fca00078e0002 */
        /* <DEDUP_REMOVED lines=23> */
[----:B------:R-:W2:Y:S02]  /*08e0*/  @!P0 LDC.64 R10, c[0x0][0x3a0] ;  /* 0x0000e800ff0a8b82 */ /* 0x000ea40000000a00 */
[----:B--2---:R-:W2:Y:S01]  /*08f0*/  @!P0 LDG.E R6, desc[UR8][R10.64] ;  /* 0x000000080a068981 */ /* 0x004ea2000c1e1900 */
[----:B0-----:R-:W-:-:S04]  /*0900*/  VIADD R13, R7, 0x3 ;  /* 0x00000003070d7836 */ /* 0x001fc80000000000 */
[----:B------:R-:W-:-:S04]  /*0910*/  IMAD.WIDE.U32 R4, R13, 0x4, R4 ;  /* 0x000000040d047825 */ /* 0x000fc800078e0004 */
[----:B--2---:R-:W-:-:S05]  /*0920*/  @!P0 FADD R7, R6, 1 ;  /* 0x3f80000006078421 */ /* 0x004fca0000000000 */
[----:B------:R1:W-:Y:S04]  /*0930*/  @!P0 STG.E desc[UR8][R10.64], R7 ;  /* 0x000000070a008986 */ /* 0x0003e8000c101908 */
[----:B------:R-:W2:Y:S04]  /*0940*/  LDG.E R4, desc[UR8][R4.64] ;  /* 0x0000000804047981 */ /* 0x000ea8000c1e1900 */
[----:B------:R-:W3:Y:S01]  /*0950*/  LDG.E R9, desc[UR8][R2.64+0xc] ;  /* 0x00000c0802097981 */ /* 0x000ee2000c1e1900 */
[----:B--2---:R-:W-:-:S04]  /*0960*/  FSET.BF.GE.AND R6, R4, 0.5, PT ;  /* 0x3f0000000406780a */ /* 0x004fc80003806000 */
[----:B---3--:R-:W-:-:S13]  /*0970*/  FSETP.NEU.AND P0, PT, R9, R6, PT ;  /* 0x000000060900720b */ /* 0x008fda0003f0d000 */
[----:B-1----:R-:W-:Y:S05]  /*0980*/  @P0 BRA `(.L_x_44) ;  /* 0x0000000000100947 */ /* 0x002fea0003800000 */
[----:B------:R-:W0:Y:S02]  /*0990*/  LDC.64 R2, c[0x0][0x3a0] ;  /* 0x0000e800ff027b82 */ /* 0x000e240000000a00 */
[----:B0-----:R-:W2:Y:S02]  /*09a0*/  LDG.E R5, desc[UR8][R2.64] ;  /* 0x0000000802057981 */ /* 0x001ea4000c1e1900 */
[----:B--2---:R-:W-:-:S05]  /*09b0*/  FADD R5, R5, 1 ;  /* 0x3f80000005057421 */ /* 0x004fca0000000000 */
[----:B------:R0:W-:Y:S02]  /*09c0*/  STG.E desc[UR8][R2.64], R5 ;  /* 0x0000000502007986 */ /* 0x0001e4000c101908 */
.L_x_44:
[----:B------:R-:W-:-:S07]  /*09d0*/  IADD3 R0, PT, PT, R0, 0x4, RZ ;  /* 0x0000000400007810 */ /* 0x000fce0007ffe0ff */
.L_x_43:
[----:B------:R-:W-:-:S09]  /*09e0*/  UISETP.NE.AND UP0, UPT, UR6, URZ, UPT ;  /* 0x000000ff0600728c */ /* 0x000fd2000bf05270 */
[----:B------:R-:W-:Y:S05]  /*09f0*/  BRA.U !UP0, `(.L_x_39) ;  /* 0x0000000108ac7547 */ /* 0x000fea000b800000 */
[----:B------:R-:W-:-:S09]  /*0a00*/  UISETP.NE.AND UP0, UPT, UR6, 0x1, UPT ;  /* 0x000000010600788c */ /* 0x000fd2000bf05270 */
[----:B------:R-:W-:Y:S05]  /*0a10*/  BRA.U !UP0, `(.L_x_45) ;  /* 0x0000000108647547 */ /* 0x000fea000b800000 */
[----:B0-----:R-:W0:Y:S01]  /*0a20*/  LDC.64 R4, c[0x0][0x390] ;  /* 0x0000e400ff047b82 */ /* 0x001e220000000a00 */
[----:B------:R-:W-:-:S07]  /*0a30*/  VIADD R13, R0, UR4 ;  /* 0x00000004000d7c36 */ /* 0x000fce0008000000 */
[----:B------:R-:W1:Y:S01]  /*0a40*/  LDC.64 R6, c[0x0][0x380] ;  /* 0x0000e000ff067b82 */ /* 0x000e620000000a00 */
[----:B0-----:R-:W-:-:S06]  /*0a50*/  IMAD.WIDE.U32 R2, R13, 0x4, R4 ;  /* 0x000000040d027825 */ /* 0x001fcc00078e0004 */
[----:B------:R-:W2:Y:S01]  /*0a60*/  LDG.E R2, desc[UR8][R2.64] ;  /* 0x0000000802027981 */ /* 0x000ea2000c1e1900 */
[----:B-1----:R-:W-:-:S05]  /*0a70*/  IMAD.WIDE.U32 R6, R0, 0x4, R6 ;  /* 0x0000000400067825 */ /* 0x002fca00078e0006 */
        /* <DEDUP_REMOVED lines=13> */
[----:B0-----:R-:W-:Y:S05]  /*0b50*/  @P0 BRA `(.L_x_46) ;  /* 0x0000000000100947 */ /* 0x001fea0003800000 */
[----:B------:R-:W0:Y:S02]  /*0b60*/  LDC.64 R2, c[0x0][0x3a0] ;  /* 0x0000e800ff027b82 */ /* 0x000e240000000a00 */
[----:B0-----:R-:W2:Y:S02]  /*0b70*/  LDG.E R5, desc[UR8][R2.64] ;  /* 0x0000000802057981 */ /* 0x001ea4000c1e1900 */
[----:B--2---:R-:W-:-:S05]  /*0b80*/  FADD R5, R5, 1 ;  /* 0x3f80000005057421 */ /* 0x004fca0000000000 */
[----:B------:R0:W-:Y:S02]  /*0b90*/  STG.E desc[UR8][R2.64], R5 ;  /* 0x0000000502007986 */ /* 0x0001e4000c101908 */
.L_x_46:
[----:B------:R-:W-:-:S07]  /*0ba0*/  VIADD R0, R0, 0x2 ;  /* 0x0000000200007836 */ /* 0x000fce0000000000 */
.L_x_45:
[----:B------:R-:W-:-:S04]  /*0bb0*/  ULOP3.LUT UR5, UR5, 0x1, URZ, 0xc0, !UPT ;  /* 0x0000000105057892 */ /* 0x000fc8000f8ec0ff */
[----:B------:R-:W-:-:S09]  /*0bc0*/  UISETP.NE.U32.AND UP0, UPT, UR5, 0x1, UPT ;  /* 0x000000010500788c */ /* 0x000fd2000bf05070 */
[----:B------:R-:W-:Y:S05]  /*0bd0*/  BRA.U UP0, `(.L_x_39) ;  /* 0x0000000100347547 */ /* 0x000fea000b800000 */
[----:B0-----:R-:W0:Y:S01]  /*0be0*/  LDC.64 R2, c[0x0][0x390] ;  /* 0x0000e400ff027b82 */ /* 0x001e220000000a00 */
[----:B------:R-:W-:-:S07]  /*0bf0*/  VIADD R7, R0, UR4 ;  /* 0x0000000400077c36 */ /* 0x000fce0008000000 */
[----:B------:R-:W1:Y:S01]  /*0c00*/  LDC.64 R4, c[0x0][0x380] ;  /* 0x0000e000ff047b82 */ /* 0x000e620000000a00 */
[----:B0-----:R-:W-:-:S06]  /*0c10*/  IMAD.WIDE.U32 R2, R7, 0x4, R2 ;  /* 0x0000000407027825 */ /* 0x001fcc00078e0002 */
[----:B------:R-:W2:Y:S01]  /*0c20*/  LDG.E R2, desc[UR8][R2.64] ;  /* 0x0000000802027981 */ /* 0x000ea2000c1e1900 */
[----:B-1----:R-:W-:-:S06]  /*0c30*/  IMAD.WIDE.U32 R4, R0, 0x4, R4 ;  /* 0x0000000400047825 */ /* 0x002fcc00078e0004 */
[----:B------:R-:W3:Y:S01]  /*0c40*/  LDG.E R5, desc[UR8][R4.64] ;  /* 0x0000000804057981 */ /* 0x000ee2000c1e1900 */
[----:B--2---:R-:W-:-:S04]  /*0c50*/  FSET.BF.GE.AND R0, R2, 0.5, PT ;  /* 0x3f0000000200780a */ /* 0x004fc80003806000 */
[----:B---3--:R-:W-:-:S13]  /*0c60*/  FSETP.NEU.AND P0, PT, R5, R0, PT ;  /* 0x000000000500720b */ /* 0x008fda0003f0d000 */
[----:B------:R-:W0:Y:S02]  /*0c70*/  @!P0 LDC.64 R6, c[0x0][0x3a0] ;  /* 0x0000e800ff068b82 */ /* 0x000e240000000a00 */
[----:B0-----:R-:W2:Y:S02]  /*0c80*/  @!P0 LDG.E R9, desc[UR8][R6.64] ;  /* 0x0000000806098981 */ /* 0x001ea4000c1e1900 */
[----:B--2---:R-:W-:-:S05]  /*0c90*/  @!P0 FADD R9, R9, 1 ;  /* 0x3f80000009098421 */ /* 0x004fca0000000000 */
[----:B------:R1:W-:Y:S02]  /*0ca0*/  @!P0 STG.E desc[UR8][R6.64], R9 ;  /* 0x0000000906008986 */ /* 0x0003e4000c101908 */
.L_x_39:
[----:B0-----:R-:W1:Y:S01]  /*0cb0*/  LDC.64 R2, c[0x0][0x3a0] ;  /* 0x0000e800ff027b82 */ /* 0x001e620000000a00 */
[----:B------:R-:W0:Y:S01]  /*0cc0*/  LDCU UR4, c[0x0][0x388] ;  /* 0x00007100ff0477ac */ /* 0x000e220008000800 */
[----:B-1----:R0:W2:Y:S02]  /*0cd0*/  LDG.E R6, desc[UR8][R2.64] ;  /* 0x0000000802067981 */ /* 0x0020a4000c1e1900 */
[----:B0-----:R-:W-:-:S04]  /*0ce0*/  I2FP.F32.U32 R3, UR4 ;  /* 0x0000000400037c45 */ /* 0x001fc80008201000 */
[----:B------:R-:W0:Y:S02]  /*0cf0*/  MUFU.RCP R0, R3 ;  /* 0x0000000300007308 */ /* 0x000e240000001000 */
[----:B0-----:R-:W-:-:S04]  /*0d00*/  FFMA R5, -R3, R0, 1 ;  /* 0x3f80000003057423 */ /* 0x001fc80000000100 */
[----:B------:R-:W-:Y:S02]  /*0d10*/  FFMA R0, R0, R5, R0 ;  /* 0x0000000500007223 */ /* 0x000fe40000000000 */
[----:B--2---:R-:W0:Y:S02]  /*0d20*/  FCHK P0, R6, R3 ;  /* 0x0000000306007302 */ /* 0x004e240000000000 */
[----:B------:R-:W-:-:S04]  /*0d30*/  FFMA R4, R0, R6, RZ ;  /* 0x0000000600047223 */ /* 0x000fc800000000ff */
[----:B------:R-:W-:-:S04]  /*0d40*/  FFMA R5, -R3, R4, R6 ;  /* 0x0000000403057223 */ /* 0x000fc80000000106 */
[----:B------:R-:W-:Y:S01]  /*0d50*/  FFMA R5, R0, R5, R4 ;  /* 0x0000000500057223 */ /* 0x000fe20000000004 */
[----:B0-----:R-:W-:Y:S06]  /*0d60*/  @!P0 BRA `(.L_x_47) ;  /* 0x0000000000088947 */ /* 0x001fec0003800000 */
[----:B------:R-:W-:-:S07]  /*0d70*/  MOV R2, 0xd90 ;  /* 0x00000d9000027802 */ /* 0x000fce0000000f00 */
[----:B------:R-:W-:Y:S05]  /*0d80*/  CALL.REL.NOINC `($__internal_1_$__cuda_sm3x_div_rn_noftz_f32_slowpath) ;  /* 0x00000000000c7944 */ /* 0x000fea0003c00000 */
.L_x_47:
[----:B------:R-:W0:Y:S02]  /*0d90*/  LDC.64 R2, c[0x0][0x3a0] ;  /* 0x0000e800ff027b82 */ /* 0x000e240000000a00 */
[----:B0-----:R-:W-:Y:S01]  /*0da0*/  STG.E desc[UR8][R2.64], R5 ;  /* 0x0000000502007986 */ /* 0x001fe2000c101908 */
[----:B------:R-:W-:Y:S05]  /*0db0*/  EXIT ;  /* 0x000000000000794d */ /* 0x000fea0003800000 */
        .weak           $__internal_1_$__cuda_sm3x_div_rn_noftz_f32_slowpath
        .type           $__internal_1_$__cuda_sm3x_div_rn_noftz_f32_slowpath,@function
        .size           $__internal_1_$__cuda_sm3x_div_rn_noftz_f32_slowpath,(.L_x_59 - $__internal_1_$__cuda_sm3x_div_rn_noftz_f32_slowpath)
$__internal_1_$__cuda_sm3x_div_rn_noftz_f32_slowpath:
[--C-:B------:R-:W-:Y:S01]  /*0dc0*/  SHF.R.U32.HI R4, RZ, 0x17, R3.reuse ;  /* 0x00000017ff047819 */ /* 0x100fe20000011603 */
[----:B------:R-:W-:Y:S01]  /*0dd0*/  IMAD.MOV.U32 R7, RZ, RZ, R3 ;  /* 0x000000ffff077224 */ /* 0x000fe200078e0003 */
[----:B------:R-:W-:Y:S02]  /*0de0*/  SHF.R.U32.HI R0, RZ, 0x17, R6 ;  /* 0x00000017ff007819 */ /* 0x000fe40000011606 */
[----:B------:R-:W-:Y:S02]  /*0df0*/  LOP3.LUT R5, R4, 0xff, RZ, 0xc0, !PT ;  /* 0x000000ff04057812 */ /* 0x000fe400078ec0ff */
[----:B------:R-:W-:Y:S02]  /*0e00*/  LOP3.LUT R4, R0, 0xff, RZ, 0xc0, !PT ;  /* 0x000000ff00047812 */ /* 0x000fe400078ec0ff */
[----:B------:R-:W-:-:S03]  /*0e10*/  IADD3 R10, PT, PT, R5, -0x1, RZ ;  /* 0xffffffff050a7810 */ /* 0x000fc60007ffe0ff */
[----:B------:R-:W-:Y:S01]  /*0e20*/  VIADD R9, R4, 0xffffffff ;  /* 0xffffffff04097836 */ /* 0x000fe20000000000 */
[----:B------:R-:W-:-:S04]  /*0e30*/  ISETP.GT.U32.AND P0, PT, R10, 0xfd, PT ;  /* 0x000000fd0a00780c */ /* 0x000fc80003f04070 */
[----:B------:R-:W-:-:S13]  /*0e40*/  ISETP.GT.U32.OR P0, PT, R9, 0xfd, P0 ;  /* 0x000000fd0900780c */ /* 0x000fda0000704470 */
[----:B------:R-:W-:Y:S01]  /*0e50*/  @!P0 IMAD.MOV.U32 R8, RZ, RZ, RZ ;  /* 0x000000ffff088224 */ /* 0x000fe200078e00ff */
[----:B------:R-:W-:Y:S06]  /*0e60*/  @!P0 BRA `(.L_x_48) ;  /* 0x0000000000608947 */ /* 0x000fec0003800000 */
[----:B------:R-:W-:Y:S01]  /*0e70*/  FSETP.GTU.FTZ.AND P0, PT, |R6|, +INF , PT ;  /* 0x7f8000000600780b */ /* 0x000fe20003f1c200 */
[----:B------:R-:W-:Y:S01]  /*0e80*/  IMAD.MOV.U32 R0, RZ, RZ, R6 ;  /* 0x000000ffff007224 */ /* 0x000fe200078e0006 */
        /* <DEDUP_REMOVED lines=17> */
[----:B------:R-:W-:Y:S01]  /*0fa0*/  @P0 MOV R8, RZ ;  /* 0x000000ff00080202 */ /* 0x000fe20000000f00 */
[----:B------:R-:W-:Y:S02]  /*0fb0*/  @!P0 IMAD.MOV.U32 R8, RZ, RZ, -0x40 ;  /* 0xffffffc0ff088424 */ /* 0x000fe400078e00ff */
[----:B------:R-:W-:Y:S01]  /*0fc0*/  @!P0 FFMA R6, R0, 1.84467440737095516160e+19, RZ ;  /* 0x5f80000000068823 */ /* 0x000fe200000000ff */
[----:B------:R-:W-:Y:S01]  /*0fd0*/  @!P1 FFMA R7, R3, 1.84467440737095516160e+19, RZ ;  /* 0x5f80000003079823 */ /* 0x000fe200000000ff */
[----:B------:R-:W-:-:S07]  /*0fe0*/  @!P1 VIADD R8, R8, 0x40 ;  /* 0x0000004008089836 */ /* 0x000fce0000000000 */
.L_x_48:
[----:B------:R-:W-:Y:S01]  /*0ff0*/  LEA R0, R5, 0xc0800000, 0x17 ;  /* 0xc080000005007811 */ /* 0x000fe200078eb8ff */
[----:B------:R-:W-:-:S04]  /*1000*/  VIADD R4, R4, 0xffffff81 ;  /* 0xffffff8104047836 */ /* 0x000fc80000000000 */
[----:B------:R-:W-:Y:S01]  /*1010*/  IMAD.IADD R7, R7, 0x1, -R0 ;  /* 0x0000000107077824 */ /* 0x000fe200078e0a00 */
[C---:B------:R-:W-:Y:S01]  /*1020*/  IADD3 R5, PT, PT, R4.reuse, 0x7f, -R5 ;  /* 0x0000007f04057810 */ /* 0x040fe20007ffe805 */
[----:B------:R-:W-:Y:S02]  /*1030*/  IMAD R0, R4, -0x800000, R6 ;  /* 0xff80000004007824 */ /* 0x000fe400078e0206 */
[----:B------:R-:W0:Y:S01]  /*1040*/  MUFU.RCP R3, R7 ;  /* 0x0000000700037308 */ /* 0x000e220000001000 */
[----:B------:R-:W-:Y:S01]  /*1050*/  FADD.FTZ R9, -R7, -RZ ;  /* 0x800000ff07097221 */ /* 0x000fe20000010100 */
[----:B------:R-:W-:-:S03]  /*1060*/  IADD3 R5, PT, PT, R5, R8, RZ ;  /* 0x0000000805057210 */ /* 0x000fc60007ffe0ff */
        /* <DEDUP_REMOVED lines=9> */
[----:B------:R-:W-:-:S04]  /*1100*/  IMAD.IADD R8, R0, 0x1, R5 ;  /* 0x0000000100087824 */ /* 0x000fc800078e0205 */
[----:B------:R-:W-:-:S05]  /*1110*/  VIADD R0, R8, 0xffffffff ;  /* 0xffffffff08007836 */ /* 0x000fca0000000000 */
        /* <DEDUP_REMOVED lines=9> */
[-CC-:B------:R-:W-:Y:S01]  /*11b0*/  FFMA.RZ R0, R10, R6.reuse, R11.reuse ;  /* 0x000000060a007223 */ /* 0x180fe2000000c00b */
[----:B------:R-:W-:Y:S02]  /*11c0*/  VIADD R7, R8, 0x20 ;  /* 0x0000002008077836 */ /* 0x000fe40000000000 */
[-CC-:B------:R-:W-:Y:S01]  /*11d0*/  FFMA.RM R5, R10, R6.reuse, R11.reuse ;  /* 0x000000060a057223 */ /* 0x180fe2000000400b */
[----:B------:R-:W-:Y:S02]  /*11e0*/  ISETP.NE.AND P2, PT, R8, RZ, PT ;  /* 0x000000ff0800720c */ /* 0x000fe40003f45270 */
[----:B------:R-:W-:Y:S01]  /*11f0*/  LOP3.LUT R4, R0, 0x7fffff, RZ, 0xc0, !PT ;  /* 0x007fffff00047812 */ /* 0x000fe200078ec0ff */
[----:B------:R-:W-:Y:S01]  /*1200*/  FFMA.RP R0, R10, R6, R11 ;  /* 0x000000060a007223 */ /* 0x000fe2000000800b */
[----:B------:R-:W-:Y:S01]  /*1210*/  IMAD.MOV R6, RZ, RZ, -R8 ;  /* 0x000000ffff067224 */ /* 0x000fe200078e0a08 */
[----:B------:R-:W-:Y:S02]  /*1220*/  ISETP.NE.AND P1, PT, R8, RZ, PT ;  /* 0x000000ff0800720c */ /* 0x000fe40003f25270 */
[----:B------:R-:W-:-:S02]  /*1230*/  LOP3.LUT R4, R4, 0x800000, RZ, 0xfc, !PT ;  /* 0x0080000004047812 */ /* 0x000fc400078efcff */
[----:B------:R-:W-:Y:S02]  /*1240*/  FSETP.NEU.FTZ.AND P0, PT, R0, R5, PT ;  /* 0x000000050000720b */ /* 0x000fe40003f1d000 */
[----:B------:R-:W-:Y:S02]  /*1250*/  SHF.L.U32 R7, R4, R7, RZ ;  /* 0x0000000704077219 */ /* 0x000fe400000006ff */
[----:B------:R-:W-:Y:S02]  /*1260*/  SEL R5, R6, RZ, P2 ;  /* 0x000000ff06057207 */ /* 0x000fe40001000000 */
[----:B------:R-:W-:Y:S02]  /*1270*/  ISETP.NE.AND P1, PT, R7, RZ, P1 ;  /* 0x000000ff0700720c */ /* 0x000fe40000f25270 */
[----:B------:R-:W-:Y:S02]  /*1280*/  SHF.R.U32.HI R5, RZ, R5, R4 ;  /* 0x00000005ff057219 */ /* 0x000fe40000011604 */
[----:B------:R-:W-:-:S02]  /*1290*/  PLOP3.LUT P0, PT, P0, P1, PT, 0xf8, 0x8f ;  /* 0x00000000008f781c */ /* 0x000fc40000703f70 */
[----:B------:R-:W-:Y:S02]  /*12a0*/  SHF.R.U32.HI R7, RZ, 0x1, R5 ;  /* 0x00000001ff077819 */ /* 0x000fe40000011605 */
[----:B------:R-:W-:-:S04]  /*12b0*/  SEL R0, RZ, 0x1, !P0 ;  /* 0x00000001ff007807 */ /* 0x000fc80004000000 */
[----:B------:R-:W-:-:S04]  /*12c0*/  LOP3.LUT R0, R0, 0x1, R7, 0xf8, !PT ;  /* 0x0000000100007812 */ /* 0x000fc800078ef807 */
[----:B------:R-:W-:-:S04]  /*12d0*/  LOP3.LUT R0, R0, R5, RZ, 0xc0, !PT ;  /* 0x0000000500007212 */ /* 0x000fc800078ec0ff */
[----:B------:R-:W-:-:S04]  /*12e0*/  IADD3 R0, PT, PT, R7, R0, RZ ;  /* 0x0000000007007210 */ /* 0x000fc80007ffe0ff */
[----:B------:R-:W-:Y:S01]  /*12f0*/  LOP3.LUT R3, R0, R3, RZ, 0xfc, !PT ;  /* 0x0000000300037212 */ /* 0x000fe200078efcff */
[----:B------:R-:W-:Y:S06]  /*1300*/  BRA `(.L_x_55) ;  /* 0x0000000000347947 */ /* 0x000fec0003800000 */
.L_x_54:
[----:B------:R-:W-:-:S04]  /*1310*/  LOP3.LUT R3, R3, 0x80000000, RZ, 0xc0, !PT ;  /* 0x8000000003037812 */ /* 0x000fc800078ec0ff */
[----:B------:R-:W-:Y:S01]  /*1320*/  LOP3.LUT R3, R3, 0x7f800000, RZ, 0xfc, !PT ;  /* 0x7f80000003037812 */ /* 0x000fe200078efcff */
[----:B------:R-:W-:Y:S06]  /*1330*/  BRA `(.L_x_55) ;  /* 0x0000000000287947 */ /* 0x000fec0003800000 */
.L_x_53:
[----:B------:R-:W-:Y:S01]  /*1340*/  IMAD R3, R5, 0x800000, R3 ;  /* 0x0080000005037824 */ /* 0x000fe200078e0203 */
[----:B------:R-:W-:Y:S06]  /*1350*/  BRA `(.L_x_55) ;  /* 0x0000000000207947 */ /* 0x000fec0003800000 */
.L_x_52:
[----:B------:R-:W-:-:S04]  /*1360*/  LOP3.LUT R3, R7, 0x80000000, R6, 0x48, !PT ;  /* 0x8000000007037812 */ /* 0x000fc800078e4806 */
[----:B------:R-:W-:Y:S01]  /*1370*/  LOP3.LUT R3, R3, 0x7f800000, RZ, 0xfc, !PT ;  /* 0x7f80000003037812 */ /* 0x000fe200078efcff */
[----:B------:R-:W-:Y:S06]  /*1380*/  BRA `(.L_x_55) ;  /* 0x0000000000147947 */ /* 0x000fec0003800000 */
.L_x_51:
[----:B------:R-:W-:Y:S01]  /*1390*/  LOP3.LUT R3, R7, 0x80000000, R6, 0x48, !PT ;  /* 0x8000000007037812 */ /* 0x000fe200078e4806 */
[----:B------:R-:W-:Y:S06]  /*13a0*/  BRA `(.L_x_55) ;  /* 0x00000000000c7947 */ /* 0x000fec0003800000 */
.L_x_50:
[----:B------:R-:W0:Y:S01]  /*13b0*/  MUFU.RSQ R3, -QNAN ;  /* 0xffc0000000037908 */ /* 0x000e220000001400 */
[----:B------:R-:W-:Y:S05]  /*13c0*/  BRA `(.L_x_55) ;  /* 0x0000000000047947 */ /* 0x000fea0003800000 */
.L_x_49:
[----:B------:R-:W-:-:S07]  /*13d0*/  FADD.FTZ R3, R0, R3 ;  /* 0x0000000300037221 */ /* 0x000fce0000010000 */
.L_x_55:
[----:B0-----:R-:W-:Y:S02]  /*13e0*/  IMAD.MOV.U32 R5, RZ, RZ, R3 ;  /* 0x000000ffff057224 */ /* 0x001fe400078e0003 */
[----:B------:R-:W-:-:S04]  /*13f0*/  IMAD.MOV.U32 R3, RZ, RZ, 0x0 ;  /* 0x00000000ff037424 */ /* 0x000fc800078e00ff */
[----:B------:R-:W-:Y:S05]  /*1400*/  RET.REL.NODEC R2 `(_Z14evaluate_errorPfjjS_jS_) ;  /* 0xffffffe802fc7950 */ /* 0x000fea0003c3ffff */
.L_x_56:
        /* <DEDUP_REMOVED lines=15> */
.L_x_59:


//--------------------- .text._Z22cost_function_backpropPfS_jS_jS_jjj --------------------------
	.section	.text._Z22cost_function_backpropPfS_jS_jS_jjj,"ax",@progbits
	.align	128
        .global         _Z22cost_function_backpropPfS_jS_jS_jjj
        .type           _Z22cost_function_backpropPfS_jS_jS_jjj,@function
        .size           _Z22cost_function_backpropPfS_jS_jS_jjj,(.L_x_64 - _Z22cost_function_backpropPfS_jS_jS_jjj)
        .other          _Z22cost_function_backpropPfS_jS_jS_jjj,@"STO_CUDA_ENTRY STV_DEFAULT"
_Z22cost_function_backpropPfS_jS_jS_jjj:
.text._Z22cost_function_backpropPfS_jS_jS_jjj:
[----:B------:R-:W-:Y:S01]  /*0000*/  LDC R1, c[0x0][0x37c] ;  /* 0x0000df00ff017b82 */ /* 0x000fe20000000800 */
[----:B------:R-:W0:Y:S07]  /*0010*/  S2R R11, SR_TID.X ;  /* 0x00000000000b7919 */ /* 0x000e2e0000002100 */
[----:B------:R-:W0:Y:S08]  /*0020*/  LDC R10, c[0x0][0x3b8] ;  /* 0x0000ee00ff0a7b82 */ /* 0x000e300000000800 */
[----:B------:R-:W1:Y:S08]  /*0030*/  S2UR UR6, SR_CTAID.X ;  /* 0x00000000000679c3 */ /* 0x000e700000002500 */
[----:B------:R-:W1:Y:S01]  /*0040*/  LDC R0, c[0x0][0x3b4] ;  /* 0x0000ed00ff007b82 */ /* 0x000e620000000800 */
[----:B0-----:R-:W-:-:S04]  /*0050*/  ISETP.GE.U32.AND P0, PT, R11, R10, PT ;  /* 0x0000000a0b00720c */ /* 0x001fc80003f06070 */
[----:B-1----:R-:W-:-:S13]  /*0060*/  ISETP.LE.U32.OR P0, PT, R0, UR6, P0 ;  /* 0x0000000600007c0c */ /* 0x002fda0008703470 */
[----:B------:R-:W-:Y:S05]  /*0070*/  @P0 EXIT ;  /* 0x000000000000094d */ /* 0x000fea0003800000 */
[----:B------:R-:W0:Y:S01]  /*0080*/  LDCU UR7, c[0x0][0x390] ;  /* 0x00007200ff0777ac */ /* 0x000e220008000800 */
[----:B------:R-:W1:Y:S01]  /*0090*/  LDC.64 R6, c[0x0][0x388] ;  /* 0x0000e200ff067b82 */ /* 0x000e620000000a00 */
[----:B------:R-:W-:Y:S01]  /*00a0*/  IMAD R11, R10, UR6, R11 ;  /* 0x000000060a0b7c24 */ /* 0x000fe2000f8e020b */
[----:B------:R-:W-:Y:S01]  /*00b0*/  IADD3 R15, PT, PT, -R0, RZ, RZ ;  /* 0x000000ff000f7210 */ /* 0x000fe20007ffe1ff */
[----:B------:R-:W2:Y:S01]  /*00c0*/  LDCU UR8, c[0x0][0x3a0] ;  /* 0x00007400ff0877ac */ /* 0x000ea20008000800 */
[----:B------:R-:W3:Y:S04]  /*00d0*/  LDCU.64 UR4, c[0x0][0x358] ;  /* 0x00006b00ff0477ac */ /* 0x000ee80008000a00 */
[----:B------:R-:W4:Y:S08]  /*00e0*/  LDC.64 R4, c[0x0][0x380] ;  /* 0x0000e000ff047b82 */ /* 0x000f300000000a00 */
[----:B------:R-:W5:Y:S01]  /*00f0*/  LDC.64 R2, c[0x0][0x398] ;  /* 0x0000e600ff027b82 */ /* 0x000f620000000a00 */
[C---:B0-----:R-:W-:Y:S01]  /*0100*/  IADD3 R0, PT, PT, R11.reuse, UR7, RZ ;  /* 0x000000070b007c10 */ /* 0x041fe2000fffe0ff */
[----:B------:R-:W0:Y:S01]  /*0110*/  LDCU UR7, c[0x0][0x3b0] ;  /* 0x00007600ff0777ac */ /* 0x000e220008000800 */
[----:B--2---:R-:W-:-:S03]  /*0120*/  IADD3 R8, PT, PT, R11, UR8, RZ ;  /* 0x000000080b087c10 */ /* 0x004fc6000fffe0ff */
[CC--:B------:R-:W-:Y:S02]  /*0130*/  IMAD R9, R10.reuse, R15.reuse, R0 ;  /* 0x0000000f0a097224 */ /* 0x0c0fe400078e0200 */
[----:B------:R-:W-:Y:S02]  /*0140*/  IMAD R13, R10, R15, R8 ;  /* 0x0000000f0a0d7224 */ /* 0x000fe400078e0208 */
[----:B-1----:R-:W-:Y:S02]  /*0150*/  IMAD.WIDE.U32 R6, R9, 0x4, R6 ;  /* 0x0000000409067825 */ /* 0x002fe400078e0006 */
[----:B------:R-:W1:Y:S02]  /*0160*/  LDC.64 R8, c[0x0][0x3a8] ;  /* 0x0000ea00ff087b82 */ /* 0x000e640000000a00 */
[----:B----4-:R-:W-:Y:S02]  /*0170*/  IMAD.WIDE.U32 R4, R11, 0x4, R4 ;  /* 0x000000040b047825 */ /* 0x010fe400078e0004 */
[----:B---3--:R-:W2:Y:S04]  /*0180*/  LDG.E R6, desc[UR4][R6.64] ;  /* 0x0000000406067981 */ /* 0x008ea8000c1e1900 */
[----:B------:R-:W3:Y:S01]  /*0190*/  LDG.E R5, desc[UR4][R4.64] ;  /* 0x0000000404057981 */ /* 0x000ee2000c1e1900 */
[----:B-----5:R-:W-:-:S06]  /*01a0*/  IMAD.WIDE.U32 R2, R13, 0x4, R2 ;  /* 0x000000040d027825 */ /* 0x020fcc00078e0002 */
[----:B------:R-:W3:Y:S01]  /*01b0*/  LDG.E R2, desc[UR4][R2.64] ;  /* 0x0000000402027981 */ /* 0x000ee2000c1e1900 */
[----:B0-----:R-:W-:-:S05]  /*01c0*/  IADD3 R11, PT, PT, R11, UR7, RZ ;  /* 0x000000070b0b7c10 */ /* 0x001fca000fffe0ff */
[----:B------:R-:W-:-:S04]  /*01d0*/  IMAD R11, R10, R15, R11 ;  /* 0x0000000f0a0b7224 */ /* 0x000fc800078e020b */
[----:B-1----:R-:W-:Y:S01]  /*01e0*/  IMAD.WIDE.U32 R8, R11, 0x4, R8 ;  /* 0x000000040b087825 */ /* 0x002fe200078e0008 */
[----:B--2---:R-:W-:-:S03]  /*01f0*/  FSET.BF.GT.AND R13, R6, RZ, PT ;  /* 0x000000ff060d720a */ /* 0x004fc60003804000 */
[----:B---3--:R-:W-:-:S04]  /*0200*/  FADD R0, R2, -R5 ;  /* 0x8000000502007221 */ /* 0x008fc80000000000 */
[----:B------:R-:W-:-:S05]  /*0210*/  FMUL R13, R0, R13 ;  /* 0x0000000d000d7220 */ /* 0x000fca0000400000 */
[----:B------:R-:W-:Y:S01]  /*0220*/  STG.E desc[UR4][R8.64], R13 ;  /* 0x0000000d08007986 */ /* 0x000fe2000c101904 */
[----:B------:R-:W-:Y:S05]  /*0230*/  EXIT ;  /* 0x000000000000794d */ /* 0x000fea0003800000 */
.L_x_57:
        /* <DEDUP_REMOVED lines=12> */
.L_x_64:


//--------------------- .nv.shared._Z25update_weights_and_biasesPfS_jjjjS_jS_jjf --------------------------
	.section	.nv.shared._Z25update_weights_and_biasesPfS_jjjjS_jS_jjf,"aw",@nobits
	.sectionflags	@""
	.align	4
.nv.shared._Z25update_weights_and_biasesPfS_jjjjS_jS_jjf:
	.zero		3072


//--------------------- .nv.shared.reserved.0     --------------------------
	.section	.nv.shared.reserved.0,"aw",@nobits
	.weak		__nv_reservedSMEM_offset_0_alias
	.size		__nv_reservedSMEM_offset_0_alias, 0, 64
	.other		__nv_reservedSMEM_offset_0_alias,@"STO_CUDA_RESERVED_SHARED STV_DEFAULT"
__nv_reservedSMEM_offset_0_alias:
	.zero		0
	.zero		64


//--------------------- .nv.shared._Z27backpropagate_fcn_gpu_trainPflS_lS_ljjj --------------------------
	.section	.nv.shared._Z27backpropagate_fcn_gpu_trainPflS_lS_ljjj,"aw",@nobits
	.sectionflags	@""
	.align	4
.nv.shared._Z27backpropagate_fcn_gpu_trainPflS_lS_ljjj:
	.zero		3072


//--------------------- .nv.shared._Z31propagate_forward_fcn_gpu_trainPfS_S_S_jjjllll --------------------------
	.section	.nv.shared._Z31propagate_forward_fcn_gpu_trainPfS_S_S_jjjllll,"aw",@nobits
	.sectionflags	@""
	.align	4
.nv.shared._Z31propagate_forward_fcn_gpu_trainPfS_S_S_jjjllll:
	.zero		3072


//--------------------- .nv.constant0._Z25update_weights_and_biasesPfS_jjjjS_jS_jjf --------------------------
	.section	.nv.constant0._Z25update_weights_and_biasesPfS_jjjjS_jS_jjf,"a",@progbits
	.sectionflags	@""
	.align	4
.nv.constant0._Z25update_weights_and_biasesPfS_jjjjS_jS_jjf:
	.zero		964


//--------------------- .nv.constant0._Z27backpropagate_fcn_gpu_trainPflS_lS_ljjj --------------------------
	.section	.nv.constant0._Z27backpropagate_fcn_gpu_trainPflS_lS_ljjj,"a",@progbits
	.sectionflags	@""
	.align	4
.nv.constant0._Z27backpropagate_fcn_gpu_trainPflS_lS_ljjj:
	.zero		956


//--------------------- .nv.constant0._Z31propagate_forward_fcn_gpu_trainPfS_S_S_jjjllll --------------------------
	.section	.nv.constant0._Z31propagate_forward_fcn_gpu_trainPfS_S_S_jjjllll,"a",@progbits
	.sectionflags	@""
	.align	4
.nv.constant0._Z31propagate_forward_fcn_gpu_trainPfS_S_S_jjjllll:
	.zero		976


//--------------------- .nv.constant0._Z14evaluate_errorPfjjS_jS_ --------------------------
	.section	.nv.constant0._Z14evaluate_errorPfjjS_jS_,"a",@progbits
	.sectionflags	@""
	.align	4
.nv.constant0._Z14evaluate_errorPfjjS_jS_:
	.zero		936


//--------------------- .nv.constant0._Z22cost_function_backpropPfS_jS_jS_jjj --------------------------
	.section	.nv.constant0._Z22cost_function_backpropPfS_jS_jS_jjj,"a",@progbits
	.sectionflags	@""
	.align	4
.nv.constant0._Z22cost_function_backpropPfS_jS_jS_jjj:
	.zero		956


//--------------------- SYMBOLS --------------------------

	.type		.nv.reservedSmem.offset0,@object
	.size		.nv.reservedSmem.offset0,0x4
	.type		.nv.reservedSmem.cap,@object
	.size		.nv.reservedSmem.cap,0x4
